//
// Generated by NVIDIA NVVM Compiler
//
// Compiler Build ID: CL-36424714
// Cuda compilation tools, release 13.0, V13.0.88
// Based on NVVM 20.0.0
//

.version 9.0
.target sm_100
.address_size 64

	// .globl	_Z15matrixMulKernelPfS_S_i
// _ZZ15matrixMulKernelPfS_S_iE4Asub has been demoted
// _ZZ15matrixMulKernelPfS_S_iE4Bsub has been demoted
// _ZZ22matrixMulKernel_sharedPfS_S_iE4Asub has been demoted
// _ZZ22matrixMulKernel_sharedPfS_S_iE4Bsub has been demoted

.visible .entry _Z15matrixMulKernelPfS_S_i(
	.param .u64 .ptr .align 1 _Z15matrixMulKernelPfS_S_i_param_0,
	.param .u64 .ptr .align 1 _Z15matrixMulKernelPfS_S_i_param_1,
	.param .u64 .ptr .align 1 _Z15matrixMulKernelPfS_S_i_param_2,
	.param .u32 _Z15matrixMulKernelPfS_S_i_param_3
)
{
	.reg .pred 	%p<19>;
	.reg .b32 	%r<74>;
	.reg .b32 	%f<127>;
	.reg .b64 	%rd<13>;
	// demoted variable
	.shared .align 4 .b8 _ZZ15matrixMulKernelPfS_S_iE4Asub[1024];
	// demoted variable
	.shared .align 4 .b8 _ZZ15matrixMulKernelPfS_S_iE4Bsub[1024];
	ld.param.u64 	%rd3, [_Z15matrixMulKernelPfS_S_i_param_0];
	ld.param.u64 	%rd4, [_Z15matrixMulKernelPfS_S_i_param_1];
	ld.param.u64 	%rd5, [_Z15matrixMulKernelPfS_S_i_param_2];
	ld.param.u32 	%r37, [_Z15matrixMulKernelPfS_S_i_param_3];
	mov.u32 	%r1, %tid.x;
	mov.u32 	%r2, %tid.y;
	mov.u32 	%r38, %ctaid.y;
	mov.u32 	%r3, %ntid.y;
	mad.lo.s32 	%r4, %r38, %r3, %r2;
	mov.u32 	%r39, %ctaid.x;
	mov.u32 	%r5, %ntid.x;
	mad.lo.s32 	%r6, %r39, %r5, %r1;
	add.s32 	%r40, %r5, %r37;
	add.s32 	%r7, %r40, -1;
	setp.gt.u32 	%p1, %r5, %r7;
	mov.f32 	%f125, 0f00000000;
	@%p1 bra 	$L__BB0_20;
	shl.b32 	%r42, %r2, 6;
	mov.u32 	%r43, _ZZ15matrixMulKernelPfS_S_iE4Asub;
	add.s32 	%r8, %r43, %r42;
	mul.lo.s32 	%r9, %r37, %r4;
	mov.u32 	%r44, _ZZ15matrixMulKernelPfS_S_iE4Bsub;
	shl.b32 	%r45, %r1, 2;
	add.s32 	%r11, %r44, %r45;
	add.s32 	%r10, %r11, %r42;
	and.b32  	%r12, %r5, 15;
	and.b32  	%r13, %r5, 7;
	and.b32  	%r14, %r5, 2032;
	and.b32  	%r15, %r5, 3;
	div.u32 	%r46, %r7, %r5;
	max.u32 	%r16, %r46, 1;
	add.s32 	%r17, %r8, 32;
	add.s32 	%r18, %r11, 512;
	cvta.to.global.u64 	%rd1, %rd3;
	cvta.to.global.u64 	%rd2, %rd4;
	mov.f32 	%f125, 0f00000000;
	mov.b32 	%r67, 0;
$L__BB0_2:
	setp.ge.s32 	%p2, %r4, %r37;
	mad.lo.s32 	%r20, %r67, %r5, %r1;
	setp.ge.u32 	%p3, %r20, %r37;
	mov.f32 	%f116, 0f00000000;
	or.pred  	%p4, %p2, %p3;
	@%p4 bra 	$L__BB0_4;
	add.s32 	%r47, %r20, %r9;
	mul.wide.u32 	%rd6, %r47, 4;
	add.s64 	%rd7, %rd1, %rd6;
	ld.global.f32 	%f116, [%rd7];
$L__BB0_4:
	setp.ge.s32 	%p5, %r6, %r37;
	shl.b32 	%r48, %r1, 2;
	add.s32 	%r49, %r8, %r48;
	st.shared.f32 	[%r49], %f116;
	mad.lo.s32 	%r21, %r67, %r3, %r2;
	setp.ge.u32 	%p6, %r21, %r37;
	mov.f32 	%f117, 0f00000000;
	or.pred  	%p7, %p5, %p6;
	@%p7 bra 	$L__BB0_6;
	mad.lo.s32 	%r50, %r21, %r37, %r6;
	mul.wide.u32 	%rd8, %r50, 4;
	add.s64 	%rd9, %rd2, %rd8;
	ld.global.f32 	%f117, [%rd9];
$L__BB0_6:
	setp.lt.u32 	%p8, %r5, 16;
	st.shared.f32 	[%r10], %f117;
	bar.sync 	0;
	mov.b32 	%r72, 0;
	@%p8 bra 	$L__BB0_9;
	and.b32  	%r52, %r5, -16;
	neg.s32 	%r70, %r52;
	mov.u32 	%r68, %r18;
	mov.u32 	%r69, %r17;
$L__BB0_8:
	.pragma "nounroll";
	ld.shared.f32 	%f26, [%r69+-32];
	ld.shared.f32 	%f27, [%r68+-512];
	fma.rn.f32 	%f28, %f26, %f27, %f125;
	ld.shared.f32 	%f29, [%r69+-28];
	ld.shared.f32 	%f30, [%r68+-448];
	fma.rn.f32 	%f31, %f29, %f30, %f28;
	ld.shared.f32 	%f32, [%r69+-24];
	ld.shared.f32 	%f33, [%r68+-384];
	fma.rn.f32 	%f34, %f32, %f33, %f31;
	ld.shared.f32 	%f35, [%r69+-20];
	ld.shared.f32 	%f36, [%r68+-320];
	fma.rn.f32 	%f37, %f35, %f36, %f34;
	ld.shared.f32 	%f38, [%r69+-16];
	ld.shared.f32 	%f39, [%r68+-256];
	fma.rn.f32 	%f40, %f38, %f39, %f37;
	ld.shared.f32 	%f41, [%r69+-12];
	ld.shared.f32 	%f42, [%r68+-192];
	fma.rn.f32 	%f43, %f41, %f42, %f40;
	ld.shared.f32 	%f44, [%r69+-8];
	ld.shared.f32 	%f45, [%r68+-128];
	fma.rn.f32 	%f46, %f44, %f45, %f43;
	ld.shared.f32 	%f47, [%r69+-4];
	ld.shared.f32 	%f48, [%r68+-64];
	fma.rn.f32 	%f49, %f47, %f48, %f46;
	ld.shared.f32 	%f50, [%r69];
	ld.shared.f32 	%f51, [%r68];
	fma.rn.f32 	%f52, %f50, %f51, %f49;
	ld.shared.f32 	%f53, [%r69+4];
	ld.shared.f32 	%f54, [%r68+64];
	fma.rn.f32 	%f55, %f53, %f54, %f52;
	ld.shared.f32 	%f56, [%r69+8];
	ld.shared.f32 	%f57, [%r68+128];
	fma.rn.f32 	%f58, %f56, %f57, %f55;
	ld.shared.f32 	%f59, [%r69+12];
	ld.shared.f32 	%f60, [%r68+192];
	fma.rn.f32 	%f61, %f59, %f60, %f58;
	ld.shared.f32 	%f62, [%r69+16];
	ld.shared.f32 	%f63, [%r68+256];
	fma.rn.f32 	%f64, %f62, %f63, %f61;
	ld.shared.f32 	%f65, [%r69+20];
	ld.shared.f32 	%f66, [%r68+320];
	fma.rn.f32 	%f67, %f65, %f66, %f64;
	ld.shared.f32 	%f68, [%r69+24];
	ld.shared.f32 	%f69, [%r68+384];
	fma.rn.f32 	%f70, %f68, %f69, %f67;
	ld.shared.f32 	%f71, [%r69+28];
	ld.shared.f32 	%f72, [%r68+448];
	fma.rn.f32 	%f125, %f71, %f72, %f70;
	add.s32 	%r70, %r70, 16;
	add.s32 	%r69, %r69, 64;
	add.s32 	%r68, %r68, 1024;
	setp.ne.s32 	%p9, %r70, 0;
	mov.u32 	%r72, %r14;
	@%p9 bra 	$L__BB0_8;
$L__BB0_9:
	setp.eq.s32 	%p10, %r12, 0;
	@%p10 bra 	$L__BB0_19;
	add.s32 	%r53, %r12, -1;
	setp.lt.u32 	%p11, %r53, 7;
	@%p11 bra 	$L__BB0_12;
	shl.b32 	%r54, %r72, 2;
	add.s32 	%r55, %r8, %r54;
	ld.shared.f32 	%f74, [%r55];
	shl.b32 	%r56, %r72, 6;
	add.s32 	%r57, %r11, %r56;
	ld.shared.f32 	%f75, [%r57];
	fma.rn.f32 	%f76, %f74, %f75, %f125;
	ld.shared.f32 	%f77, [%r55+4];
	ld.shared.f32 	%f78, [%r57+64];
	fma.rn.f32 	%f79, %f77, %f78, %f76;
	ld.shared.f32 	%f80, [%r55+8];
	ld.shared.f32 	%f81, [%r57+128];
	fma.rn.f32 	%f82, %f80, %f81, %f79;
	ld.shared.f32 	%f83, [%r55+12];
	ld.shared.f32 	%f84, [%r57+192];
	fma.rn.f32 	%f85, %f83, %f84, %f82;
	ld.shared.f32 	%f86, [%r55+16];
	ld.shared.f32 	%f87, [%r57+256];
	fma.rn.f32 	%f88, %f86, %f87, %f85;
	ld.shared.f32 	%f89, [%r55+20];
	ld.shared.f32 	%f90, [%r57+320];
	fma.rn.f32 	%f91, %f89, %f90, %f88;
	ld.shared.f32 	%f92, [%r55+24];
	ld.shared.f32 	%f93, [%r57+384];
	fma.rn.f32 	%f94, %f92, %f93, %f91;
	ld.shared.f32 	%f95, [%r55+28];
	ld.shared.f32 	%f96, [%r57+448];
	fma.rn.f32 	%f125, %f95, %f96, %f94;
	add.s32 	%r72, %r72, 8;
$L__BB0_12:
	setp.eq.s32 	%p12, %r13, 0;
	@%p12 bra 	$L__BB0_19;
	add.s32 	%r58, %r13, -1;
	setp.lt.u32 	%p13, %r58, 3;
	@%p13 bra 	$L__BB0_15;
	shl.b32 	%r59, %r72, 2;
	add.s32 	%r60, %r8, %r59;
	ld.shared.f32 	%f98, [%r60];
	shl.b32 	%r61, %r72, 6;
	add.s32 	%r62, %r11, %r61;
	ld.shared.f32 	%f99, [%r62];
	fma.rn.f32 	%f100, %f98, %f99, %f125;
	ld.shared.f32 	%f101, [%r60+4];
	ld.shared.f32 	%f102, [%r62+64];
	fma.rn.f32 	%f103, %f101, %f102, %f100;
	ld.shared.f32 	%f104, [%r60+8];
	ld.shared.f32 	%f105, [%r62+128];
	fma.rn.f32 	%f106, %f104, %f105, %f103;
	ld.shared.f32 	%f107, [%r60+12];
	ld.shared.f32 	%f108, [%r62+192];
	fma.rn.f32 	%f125, %f107, %f108, %f106;
	add.s32 	%r72, %r72, 4;
$L__BB0_15:
	setp.eq.s32 	%p14, %r15, 0;
	@%p14 bra 	$L__BB0_19;
	setp.eq.s32 	%p15, %r15, 1;
	shl.b32 	%r63, %r72, 2;
	add.s32 	%r34, %r8, %r63;
	ld.shared.f32 	%f109, [%r34];
	shl.b32 	%r64, %r72, 6;
	add.s32 	%r35, %r11, %r64;
	ld.shared.f32 	%f110, [%r35];
	fma.rn.f32 	%f125, %f109, %f110, %f125;
	@%p15 bra 	$L__BB0_19;
	setp.eq.s32 	%p16, %r15, 2;
	ld.shared.f32 	%f111, [%r34+4];
	ld.shared.f32 	%f112, [%r35+64];
	fma.rn.f32 	%f125, %f111, %f112, %f125;
	@%p16 bra 	$L__BB0_19;
	ld.shared.f32 	%f113, [%r34+8];
	ld.shared.f32 	%f114, [%r35+128];
	fma.rn.f32 	%f125, %f113, %f114, %f125;
$L__BB0_19:
	bar.sync 	0;
	add.s32 	%r67, %r67, 1;
	setp.ne.s32 	%p17, %r67, %r16;
	@%p17 bra 	$L__BB0_2;
$L__BB0_20:
	max.s32 	%r65, %r4, %r6;
	setp.ge.s32 	%p18, %r65, %r37;
	@%p18 bra 	$L__BB0_22;
	mad.lo.s32 	%r66, %r37, %r4, %r6;
	cvta.to.global.u64 	%rd10, %rd5;
	mul.wide.s32 	%rd11, %r66, 4;
	add.s64 	%rd12, %rd10, %rd11;
	st.global.f32 	[%rd12], %f125;
$L__BB0_22:
	ret;

}
	// .globl	_Z22matrixMulKernel_sharedPfS_S_i
.visible .entry _Z22matrixMulKernel_sharedPfS_S_i(
	.param .u64 .ptr .align 1 _Z22matrixMulKernel_sharedPfS_S_i_param_0,
	.param .u64 .ptr .align 1 _Z22matrixMulKernel_sharedPfS_S_i_param_1,
	.param .u64 .ptr .align 1 _Z22matrixMulKernel_sharedPfS_S_i_param_2,
	.param .u32 _Z22matrixMulKernel_sharedPfS_S_i_param_3
)
{
	.reg .pred 	%p<19>;
	.reg .b32 	%r<74>;
	.reg .b32 	%f<127>;
	.reg .b64 	%rd<13>;
	// demoted variable
	.shared .align 4 .b8 _ZZ22matrixMulKernel_sharedPfS_S_iE4Asub[1024];
	// demoted variable
	.shared .align 4 .b8 _ZZ22matrixMulKernel_sharedPfS_S_iE4Bsub[1024];
	ld.param.u64 	%rd3, [_Z22matrixMulKernel_sharedPfS_S_i_param_0];
	ld.param.u64 	%rd4, [_Z22matrixMulKernel_sharedPfS_S_i_param_1];
	ld.param.u64 	%rd5, [_Z22matrixMulKernel_sharedPfS_S_i_param_2];
	ld.param.u32 	%r37, [_Z22matrixMulKernel_sharedPfS_S_i_param_3];
	mov.u32 	%r1, %tid.x;
	mov.u32 	%r2, %tid.y;
	mov.u32 	%r38, %ctaid.y;
	mov.u32 	%r3, %ntid.y;
	mad.lo.s32 	%r4, %r38, %r3, %r2;
	mov.u32 	%r39, %ctaid.x;
	mov.u32 	%r5, %ntid.x;
	mad.lo.s32 	%r6, %r39, %r5, %r1;
	add.s32 	%r40, %r5, %r37;
	add.s32 	%r7, %r40, -1;
	setp.gt.u32 	%p1, %r5, %r7;
	mov.f32 	%f125, 0f00000000;
	@%p1 bra 	$L__BB1_20;
	shl.b32 	%r42, %r2, 6;
	mov.u32 	%r43, _ZZ22matrixMulKernel_sharedPfS_S_iE4Asub;
	add.s32 	%r8, %r43, %r42;
	mul.lo.s32 	%r9, %r37, %r4;
	mov.u32 	%r44, _ZZ22matrixMulKernel_sharedPfS_S_iE4Bsub;
	shl.b32 	%r45, %r1, 2;
	add.s32 	%r11, %r44, %r45;
	add.s32 	%r10, %r11, %r42;
	and.b32  	%r12, %r5, 15;
	and.b32  	%r13, %r5, 7;
	and.b32  	%r14, %r5, 2032;
	and.b32  	%r15, %r5, 3;
	div.u32 	%r46, %r7, %r5;
	max.u32 	%r16, %r46, 1;
	add.s32 	%r17, %r8, 32;
	add.s32 	%r18, %r11, 512;
	cvta.to.global.u64 	%rd1, %rd3;
	cvta.to.global.u64 	%rd2, %rd4;
	mov.f32 	%f125, 0f00000000;
	mov.b32 	%r67, 0;
$L__BB1_2:
	setp.ge.s32 	%p2, %r4, %r37;
	mad.lo.s32 	%r20, %r67, %r5, %r1;
	setp.ge.u32 	%p3, %r20, %r37;
	mov.f32 	%f116, 0f00000000;
	or.pred  	%p4, %p2, %p3;
	@%p4 bra 	$L__BB1_4;
	add.s32 	%r47, %r20, %r9;
	mul.wide.u32 	%rd6, %r47, 4;
	add.s64 	%rd7, %rd1, %rd6;
	ld.global.f32 	%f116, [%rd7];
$L__BB1_4:
	setp.ge.s32 	%p5, %r6, %r37;
	shl.b32 	%r48, %r1, 2;
	add.s32 	%r49, %r8, %r48;
	st.shared.f32 	[%r49], %f116;
	mad.lo.s32 	%r21, %r67, %r3, %r2;
	setp.ge.u32 	%p6, %r21, %r37;
	mov.f32 	%f117, 0f00000000;
	or.pred  	%p7, %p5, %p6;
	@%p7 bra 	$L__BB1_6;
	mad.lo.s32 	%r50, %r21, %r37, %r6;
	mul.wide.u32 	%rd8, %r50, 4;
	add.s64 	%rd9, %rd2, %rd8;
	ld.global.f32 	%f117, [%rd9];
$L__BB1_6:
	setp.lt.u32 	%p8, %r5, 16;
	st.shared.f32 	[%r10], %f117;
	bar.sync 	0;
	mov.b32 	%r72, 0;
	@%p8 bra 	$L__BB1_9;
	and.b32  	%r52, %r5, -16;
	neg.s32 	%r70, %r52;
	mov.u32 	%r68, %r18;
	mov.u32 	%r69, %r17;
$L__BB1_8:
	.pragma "nounroll";
	ld.shared.f32 	%f26, [%r69+-32];
	ld.shared.f32 	%f27, [%r68+-512];
	fma.rn.f32 	%f28, %f26, %f27, %f125;
	ld.shared.f32 	%f29, [%r69+-28];
	ld.shared.f32 	%f30, [%r68+-448];
	fma.rn.f32 	%f31, %f29, %f30, %f28;
	ld.shared.f32 	%f32, [%r69+-24];
	ld.shared.f32 	%f33, [%r68+-384];
	fma.rn.f32 	%f34, %f32, %f33, %f31;
	ld.shared.f32 	%f35, [%r69+-20];
	ld.shared.f32 	%f36, [%r68+-320];
	fma.rn.f32 	%f37, %f35, %f36, %f34;
	ld.shared.f32 	%f38, [%r69+-16];
	ld.shared.f32 	%f39, [%r68+-256];
	fma.rn.f32 	%f40, %f38, %f39, %f37;
	ld.shared.f32 	%f41, [%r69+-12];
	ld.shared.f32 	%f42, [%r68+-192];
	fma.rn.f32 	%f43, %f41, %f42, %f40;
	ld.shared.f32 	%f44, [%r69+-8];
	ld.shared.f32 	%f45, [%r68+-128];
	fma.rn.f32 	%f46, %f44, %f45, %f43;
	ld.shared.f32 	%f47, [%r69+-4];
	ld.shared.f32 	%f48, [%r68+-64];
	fma.rn.f32 	%f49, %f47, %f48, %f46;
	ld.shared.f32 	%f50, [%r69];
	ld.shared.f32 	%f51, [%r68];
	fma.rn.f32 	%f52, %f50, %f51, %f49;
	ld.shared.f32 	%f53, [%r69+4];
	ld.shared.f32 	%f54, [%r68+64];
	fma.rn.f32 	%f55, %f53, %f54, %f52;
	ld.shared.f32 	%f56, [%r69+8];
	ld.shared.f32 	%f57, [%r68+128];
	fma.rn.f32 	%f58, %f56, %f57, %f55;
	ld.shared.f32 	%f59, [%r69+12];
	ld.shared.f32 	%f60, [%r68+192];
	fma.rn.f32 	%f61, %f59, %f60, %f58;
	ld.shared.f32 	%f62, [%r69+16];
	ld.shared.f32 	%f63, [%r68+256];
	fma.rn.f32 	%f64, %f62, %f63, %f61;
	ld.shared.f32 	%f65, [%r69+20];
	ld.shared.f32 	%f66, [%r68+320];
	fma.rn.f32 	%f67, %f65, %f66, %f64;
	ld.shared.f32 	%f68, [%r69+24];
	ld.shared.f32 	%f69, [%r68+384];
	fma.rn.f32 	%f70, %f68, %f69, %f67;
	ld.shared.f32 	%f71, [%r69+28];
	ld.shared.f32 	%f72, [%r68+448];
	fma.rn.f32 	%f125, %f71, %f72, %f70;
	add.s32 	%r70, %r70, 16;
	add.s32 	%r69, %r69, 64;
	add.s32 	%r68, %r68, 1024;
	setp.ne.s32 	%p9, %r70, 0;
	mov.u32 	%r72, %r14;
	@%p9 bra 	$L__BB1_8;
$L__BB1_9:
	setp.eq.s32 	%p10, %r12, 0;
	@%p10 bra 	$L__BB1_19;
	add.s32 	%r53, %r12, -1;
	setp.lt.u32 	%p11, %r53, 7;
	@%p11 bra 	$L__BB1_12;
	shl.b32 	%r54, %r72, 2;
	add.s32 	%r55, %r8, %r54;
	ld.shared.f32 	%f74, [%r55];
	shl.b32 	%r56, %r72, 6;
	add.s32 	%r57, %r11, %r56;
	ld.shared.f32 	%f75, [%r57];
	fma.rn.f32 	%f76, %f74, %f75, %f125;
	ld.shared.f32 	%f77, [%r55+4];
	ld.shared.f32 	%f78, [%r57+64];
	fma.rn.f32 	%f79, %f77, %f78, %f76;
	ld.shared.f32 	%f80, [%r55+8];
	ld.shared.f32 	%f81, [%r57+128];
	fma.rn.f32 	%f82, %f80, %f81, %f79;
	ld.shared.f32 	%f83, [%r55+12];
	ld.shared.f32 	%f84, [%r57+192];
	fma.rn.f32 	%f85, %f83, %f84, %f82;
	ld.shared.f32 	%f86, [%r55+16];
	ld.shared.f32 	%f87, [%r57+256];
	fma.rn.f32 	%f88, %f86, %f87, %f85;
	ld.shared.f32 	%f89, [%r55+20];
	ld.shared.f32 	%f90, [%r57+320];
	fma.rn.f32 	%f91, %f89, %f90, %f88;
	ld.shared.f32 	%f92, [%r55+24];
	ld.shared.f32 	%f93, [%r57+384];
	fma.rn.f32 	%f94, %f92, %f93, %f91;
	ld.shared.f32 	%f95, [%r55+28];
	ld.shared.f32 	%f96, [%r57+448];
	fma.rn.f32 	%f125, %f95, %f96, %f94;
	add.s32 	%r72, %r72, 8;
$L__BB1_12:
	setp.eq.s32 	%p12, %r13, 0;
	@%p12 bra 	$L__BB1_19;
	add.s32 	%r58, %r13, -1;
	setp.lt.u32 	%p13, %r58, 3;
	@%p13 bra 	$L__BB1_15;
	shl.b32 	%r59, %r72, 2;
	add.s32 	%r60, %r8, %r59;
	ld.shared.f32 	%f98, [%r60];
	shl.b32 	%r61, %r72, 6;
	add.s32 	%r62, %r11, %r61;
	ld.shared.f32 	%f99, [%r62];
	fma.rn.f32 	%f100, %f98, %f99, %f125;
	ld.shared.f32 	%f101, [%r60+4];
	ld.shared.f32 	%f102, [%r62+64];
	fma.rn.f32 	%f103, %f101, %f102, %f100;
	ld.shared.f32 	%f104, [%r60+8];
	ld.shared.f32 	%f105, [%r62+128];
	fma.rn.f32 	%f106, %f104, %f105, %f103;
	ld.shared.f32 	%f107, [%r60+12];
	ld.shared.f32 	%f108, [%r62+192];
	fma.rn.f32 	%f125, %f107, %f108, %f106;
	add.s32 	%r72, %r72, 4;
$L__BB1_15:
	setp.eq.s32 	%p14, %r15, 0;
	@%p14 bra 	$L__BB1_19;
	setp.eq.s32 	%p15, %r15, 1;
	shl.b32 	%r63, %r72, 2;
	add.s32 	%r34, %r8, %r63;
	ld.shared.f32 	%f109, [%r34];
	shl.b32 	%r64, %r72, 6;
	add.s32 	%r35, %r11, %r64;
	ld.shared.f32 	%f110, [%r35];
	fma.rn.f32 	%f125, %f109, %f110, %f125;
	@%p15 bra 	$L__BB1_19;
	setp.eq.s32 	%p16, %r15, 2;
	ld.shared.f32 	%f111, [%r34+4];
	ld.shared.f32 	%f112, [%r35+64];
	fma.rn.f32 	%f125, %f111, %f112, %f125;
	@%p16 bra 	$L__BB1_19;
	ld.shared.f32 	%f113, [%r34+8];
	ld.shared.f32 	%f114, [%r35+128];
	fma.rn.f32 	%f125, %f113, %f114, %f125;
$L__BB1_19:
	bar.sync 	0;
	add.s32 	%r67, %r67, 1;
	setp.ne.s32 	%p17, %r67, %r16;
	@%p17 bra 	$L__BB1_2;
$L__BB1_20:
	max.s32 	%r65, %r4, %r6;
	setp.ge.s32 	%p18, %r65, %r37;
	@%p18 bra 	$L__BB1_22;
	mad.lo.s32 	%r66, %r37, %r4, %r6;
	cvta.to.global.u64 	%rd10, %rd5;
	mul.wide.s32 	%rd11, %r66, 4;
	add.s64 	%rd12, %rd10, %rd11;
	st.global.f32 	[%rd12], %f125;
$L__BB1_22:
	ret;

}
	// .globl	_Z21matrixMulKernel_naivePfS_S_i
.visible .entry _Z21matrixMulKernel_naivePfS_S_i(
	.param .u64 .ptr .align 1 _Z21matrixMulKernel_naivePfS_S_i_param_0,
	.param .u64 .ptr .align 1 _Z21matrixMulKernel_naivePfS_S_i_param_1,
	.param .u64 .ptr .align 1 _Z21matrixMulKernel_naivePfS_S_i_param_2,
	.param .u32 _Z21matrixMulKernel_naivePfS_S_i_param_3
)
{
	.reg .pred 	%p<10>;
	.reg .b32 	%r<40>;
	.reg .b32 	%f<67>;
	.reg .b64 	%rd<67>;

	ld.param.u64 	%rd14, [_Z21matrixMulKernel_naivePfS_S_i_param_0];
	ld.param.u64 	%rd15, [_Z21matrixMulKernel_naivePfS_S_i_param_1];
	ld.param.u32 	%r18, [_Z21matrixMulKernel_naivePfS_S_i_param_3];
	cvta.to.global.u64 	%rd1, %rd15;
	cvta.to.global.u64 	%rd2, %rd14;
	mov.u32 	%r19, %tid.y;
	mov.u32 	%r20, %ctaid.y;
	mov.u32 	%r21, %ntid.y;
	mad.lo.s32 	%r1, %r20, %r21, %r19;
	mov.u32 	%r22, %tid.x;
	mov.u32 	%r23, %ctaid.x;
	mov.u32 	%r24, %ntid.x;
	mad.lo.s32 	%r2, %r23, %r24, %r22;
	max.s32 	%r25, %r1, %r2;
	setp.ge.s32 	%p1, %r25, %r18;
	@%p1 bra 	$L__BB2_13;
	mul.lo.s32 	%r3, %r18, %r1;
	and.b32  	%r4, %r18, 7;
	setp.lt.u32 	%p2, %r18, 8;
	mov.f32 	%f66, 0f00000000;
	mov.b32 	%r38, 0;
	@%p2 bra 	$L__BB2_4;
	and.b32  	%r38, %r18, 2147483640;
	neg.s32 	%r36, %r38;
	mul.wide.s32 	%rd16, %r18, 4;
	add.s64 	%rd3, %rd1, %rd16;
	shl.b32 	%r7, %r18, 3;
	mul.wide.s32 	%rd17, %r18, 8;
	add.s64 	%rd4, %rd1, %rd17;
	mul.wide.s32 	%rd18, %r18, 12;
	add.s64 	%rd5, %rd1, %rd18;
	mul.wide.s32 	%rd19, %r18, 16;
	add.s64 	%rd6, %rd1, %rd19;
	mul.wide.s32 	%rd20, %r18, 20;
	add.s64 	%rd7, %rd1, %rd20;
	mul.wide.s32 	%rd21, %r18, 24;
	add.s64 	%rd8, %rd1, %rd21;
	mul.wide.s32 	%rd22, %r18, 28;
	add.s64 	%rd9, %rd1, %rd22;
	mul.wide.u32 	%rd23, %r3, 4;
	add.s64 	%rd24, %rd23, %rd2;
	add.s64 	%rd66, %rd24, 16;
	mov.f32 	%f66, 0f00000000;
	mov.u32 	%r35, %r2;
$L__BB2_3:
	.pragma "nounroll";
	mul.wide.s32 	%rd25, %r35, 4;
	add.s64 	%rd26, %rd3, %rd25;
	add.s64 	%rd27, %rd4, %rd25;
	add.s64 	%rd28, %rd5, %rd25;
	add.s64 	%rd29, %rd6, %rd25;
	add.s64 	%rd30, %rd7, %rd25;
	add.s64 	%rd31, %rd8, %rd25;
	add.s64 	%rd32, %rd9, %rd25;
	add.s64 	%rd33, %rd1, %rd25;
	ld.global.f32 	%f16, [%rd66+-16];
	ld.global.f32 	%f17, [%rd33];
	fma.rn.f32 	%f18, %f16, %f17, %f66;
	ld.global.f32 	%f19, [%rd66+-12];
	ld.global.f32 	%f20, [%rd26];
	fma.rn.f32 	%f21, %f19, %f20, %f18;
	ld.global.f32 	%f22, [%rd66+-8];
	ld.global.f32 	%f23, [%rd27];
	fma.rn.f32 	%f24, %f22, %f23, %f21;
	ld.global.f32 	%f25, [%rd66+-4];
	ld.global.f32 	%f26, [%rd28];
	fma.rn.f32 	%f27, %f25, %f26, %f24;
	ld.global.f32 	%f28, [%rd66];
	ld.global.f32 	%f29, [%rd29];
	fma.rn.f32 	%f30, %f28, %f29, %f27;
	ld.global.f32 	%f31, [%rd66+4];
	ld.global.f32 	%f32, [%rd30];
	fma.rn.f32 	%f33, %f31, %f32, %f30;
	ld.global.f32 	%f34, [%rd66+8];
	ld.global.f32 	%f35, [%rd31];
	fma.rn.f32 	%f36, %f34, %f35, %f33;
	ld.global.f32 	%f37, [%rd66+12];
	ld.global.f32 	%f38, [%rd32];
	fma.rn.f32 	%f66, %f37, %f38, %f36;
	add.s32 	%r36, %r36, 8;
	add.s32 	%r35, %r35, %r7;
	add.s64 	%rd66, %rd66, 32;
	setp.ne.s32 	%p3, %r36, 0;
	@%p3 bra 	$L__BB2_3;
$L__BB2_4:
	setp.eq.s32 	%p4, %r4, 0;
	@%p4 bra 	$L__BB2_12;
	and.b32  	%r13, %r18, 3;
	setp.lt.u32 	%p5, %r4, 4;
	@%p5 bra 	$L__BB2_7;
	add.s32 	%r27, %r38, %r3;
	mul.wide.u32 	%rd34, %r27, 4;
	add.s64 	%rd35, %rd2, %rd34;
	ld.global.f32 	%f40, [%rd35];
	mad.lo.s32 	%r28, %r38, %r18, %r2;
	mul.wide.s32 	%rd36, %r28, 4;
	add.s64 	%rd37, %rd1, %rd36;
	ld.global.f32 	%f41, [%rd37];
	fma.rn.f32 	%f42, %f40, %f41, %f66;
	cvt.u64.u32 	%rd38, %r3;
	cvt.u64.u32 	%rd39, %r38;
	add.s64 	%rd40, %rd39, %rd38;
	shl.b64 	%rd41, %rd40, 2;
	add.s64 	%rd42, %rd2, %rd41;
	ld.global.f32 	%f43, [%rd42+4];
	mul.wide.s32 	%rd43, %r18, 4;
	add.s64 	%rd44, %rd37, %rd43;
	ld.global.f32 	%f44, [%rd44];
	fma.rn.f32 	%f45, %f43, %f44, %f42;
	ld.global.f32 	%f46, [%rd42+8];
	add.s64 	%rd45, %rd44, %rd43;
	ld.global.f32 	%f47, [%rd45];
	fma.rn.f32 	%f48, %f46, %f47, %f45;
	ld.global.f32 	%f49, [%rd42+12];
	add.s64 	%rd46, %rd45, %rd43;
	ld.global.f32 	%f50, [%rd46];
	fma.rn.f32 	%f66, %f49, %f50, %f48;
	add.s32 	%r38, %r38, 4;
$L__BB2_7:
	setp.eq.s32 	%p6, %r13, 0;
	@%p6 bra 	$L__BB2_12;
	setp.eq.s32 	%p7, %r13, 1;
	@%p7 bra 	$L__BB2_10;
	add.s32 	%r29, %r38, %r3;
	mul.wide.u32 	%rd47, %r29, 4;
	add.s64 	%rd48, %rd2, %rd47;
	ld.global.f32 	%f52, [%rd48];
	mad.lo.s32 	%r30, %r38, %r18, %r2;
	mul.wide.s32 	%rd49, %r30, 4;
	add.s64 	%rd50, %rd1, %rd49;
	ld.global.f32 	%f53, [%rd50];
	fma.rn.f32 	%f54, %f52, %f53, %f66;
	cvt.u64.u32 	%rd51, %r3;
	cvt.u64.u32 	%rd52, %r38;
	add.s64 	%rd53, %rd52, %rd51;
	shl.b64 	%rd54, %rd53, 2;
	add.s64 	%rd55, %rd2, %rd54;
	ld.global.f32 	%f55, [%rd55+4];
	mul.wide.s32 	%rd56, %r18, 4;
	add.s64 	%rd57, %rd50, %rd56;
	ld.global.f32 	%f56, [%rd57];
	fma.rn.f32 	%f66, %f55, %f56, %f54;
	add.s32 	%r38, %r38, 2;
$L__BB2_10:
	and.b32  	%r31, %r18, 1;
	setp.eq.b32 	%p8, %r31, 1;
	not.pred 	%p9, %p8;
	@%p9 bra 	$L__BB2_12;
	add.s32 	%r32, %r38, %r3;
	mul.wide.u32 	%rd58, %r32, 4;
	add.s64 	%rd59, %rd2, %rd58;
	ld.global.f32 	%f57, [%rd59];
	mad.lo.s32 	%r33, %r38, %r18, %r2;
	mul.wide.s32 	%rd60, %r33, 4;
	add.s64 	%rd61, %rd1, %rd60;
	ld.global.f32 	%f58, [%rd61];
	fma.rn.f32 	%f66, %f57, %f58, %f66;
$L__BB2_12:
	ld.param.u64 	%rd65, [_Z21matrixMulKernel_naivePfS_S_i_param_2];
	add.s32 	%r34, %r3, %r2;
	cvta.to.global.u64 	%rd62, %rd65;
	mul.wide.s32 	%rd63, %r34, 4;
	add.s64 	%rd64, %rd62, %rd63;
	st.global.f32 	[%rd64], %f66;
$L__BB2_13:
	ret;

}
	// .globl	_Z19matrixMulKernel_rowPfS_S_i
.visible .entry _Z19matrixMulKernel_rowPfS_S_i(
	.param .u64 .ptr .align 1 _Z19matrixMulKernel_rowPfS_S_i_param_0,
	.param .u64 .ptr .align 1 _Z19matrixMulKernel_rowPfS_S_i_param_1,
	.param .u64 .ptr .align 1 _Z19matrixMulKernel_rowPfS_S_i_param_2,
	.param .u32 _Z19matrixMulKernel_rowPfS_S_i_param_3
)
{
	.reg .pred 	%p<12>;
	.reg .b32 	%r<43>;
	.reg .b32 	%f<67>;
	.reg .b64 	%rd<38>;

	ld.param.u64 	%rd10, [_Z19matrixMulKernel_rowPfS_S_i_param_0];
	ld.param.u64 	%rd11, [_Z19matrixMulKernel_rowPfS_S_i_param_1];
	ld.param.u64 	%rd9, [_Z19matrixMulKernel_rowPfS_S_i_param_2];
	ld.param.u32 	%r20, [_Z19matrixMulKernel_rowPfS_S_i_param_3];
	cvta.to.global.u64 	%rd1, %rd11;
	cvta.to.global.u64 	%rd2, %rd10;
	mov.u32 	%r21, %tid.x;
	mov.u32 	%r22, %ctaid.x;
	mov.u32 	%r23, %ntid.x;
	mad.lo.s32 	%r1, %r22, %r23, %r21;
	setp.ge.s32 	%p1, %r1, %r20;
	setp.lt.s32 	%p2, %r20, 1;
	or.pred  	%p3, %p1, %p2;
	@%p3 bra 	$L__BB3_14;
	mul.lo.s32 	%r2, %r20, %r1;
	and.b32  	%r3, %r20, 7;
	add.s32 	%r4, %r3, -1;
	and.b32  	%r5, %r20, 3;
	and.b32  	%r6, %r20, 2147483640;
	and.b32  	%r7, %r20, 1;
	neg.s32 	%r8, %r6;
	add.s64 	%rd3, %rd2, 16;
	add.s64 	%rd4, %rd1, 32000;
	cvta.to.global.u64 	%rd5, %rd9;
	mov.b32 	%r37, 0;
$L__BB3_2:
	setp.lt.u32 	%p4, %r20, 8;
	mov.f32 	%f66, 0f00000000;
	mov.b32 	%r41, 0;
	@%p4 bra 	$L__BB3_5;
	mul.wide.u32 	%rd12, %r37, 4;
	add.s64 	%rd37, %rd4, %rd12;
	mov.f32 	%f66, 0f00000000;
	mov.u32 	%r38, %r2;
	mov.u32 	%r39, %r8;
$L__BB3_4:
	.pragma "nounroll";
	mul.wide.s32 	%rd13, %r38, 4;
	add.s64 	%rd14, %rd3, %rd13;
	ld.global.f32 	%f16, [%rd14+-16];
	ld.global.f32 	%f17, [%rd37+-32000];
	fma.rn.f32 	%f18, %f16, %f17, %f66;
	ld.global.f32 	%f19, [%rd14+-12];
	ld.global.f32 	%f20, [%rd37+-24000];
	fma.rn.f32 	%f21, %f19, %f20, %f18;
	ld.global.f32 	%f22, [%rd14+-8];
	ld.global.f32 	%f23, [%rd37+-16000];
	fma.rn.f32 	%f24, %f22, %f23, %f21;
	ld.global.f32 	%f25, [%rd14+-4];
	ld.global.f32 	%f26, [%rd37+-8000];
	fma.rn.f32 	%f27, %f25, %f26, %f24;
	ld.global.f32 	%f28, [%rd14];
	ld.global.f32 	%f29, [%rd37];
	fma.rn.f32 	%f30, %f28, %f29, %f27;
	ld.global.f32 	%f31, [%rd14+4];
	ld.global.f32 	%f32, [%rd37+8000];
	fma.rn.f32 	%f33, %f31, %f32, %f30;
	ld.global.f32 	%f34, [%rd14+8];
	ld.global.f32 	%f35, [%rd37+16000];
	fma.rn.f32 	%f36, %f34, %f35, %f33;
	ld.global.f32 	%f37, [%rd14+12];
	ld.global.f32 	%f38, [%rd37+24000];
	fma.rn.f32 	%f66, %f37, %f38, %f36;
	add.s32 	%r39, %r39, 8;
	add.s32 	%r38, %r38, 8;
	add.s64 	%rd37, %rd37, 64000;
	setp.ne.s32 	%p5, %r39, 0;
	mov.u32 	%r41, %r6;
	@%p5 bra 	$L__BB3_4;
$L__BB3_5:
	setp.eq.s32 	%p6, %r3, 0;
	@%p6 bra 	$L__BB3_13;
	setp.lt.u32 	%p7, %r4, 3;
	@%p7 bra 	$L__BB3_8;
	add.s32 	%r26, %r41, %r2;
	mul.wide.s32 	%rd15, %r26, 4;
	add.s64 	%rd16, %rd2, %rd15;
	ld.global.f32 	%f40, [%rd16];
	mad.lo.s32 	%r27, %r41, 2000, %r37;
	mul.wide.u32 	%rd17, %r27, 4;
	add.s64 	%rd18, %rd1, %rd17;
	ld.global.f32 	%f41, [%rd18];
	fma.rn.f32 	%f42, %f40, %f41, %f66;
	ld.global.f32 	%f43, [%rd16+4];
	add.s32 	%r28, %r27, 2000;
	mul.wide.u32 	%rd19, %r28, 4;
	add.s64 	%rd20, %rd1, %rd19;
	ld.global.f32 	%f44, [%rd20];
	fma.rn.f32 	%f45, %f43, %f44, %f42;
	ld.global.f32 	%f46, [%rd16+8];
	add.s32 	%r29, %r27, 4000;
	mul.wide.u32 	%rd21, %r29, 4;
	add.s64 	%rd22, %rd1, %rd21;
	ld.global.f32 	%f47, [%rd22];
	fma.rn.f32 	%f48, %f46, %f47, %f45;
	ld.global.f32 	%f49, [%rd16+12];
	add.s32 	%r30, %r27, 6000;
	mul.wide.u32 	%rd23, %r30, 4;
	add.s64 	%rd24, %rd1, %rd23;
	ld.global.f32 	%f50, [%rd24];
	fma.rn.f32 	%f66, %f49, %f50, %f48;
	add.s32 	%r41, %r41, 4;
$L__BB3_8:
	setp.eq.s32 	%p8, %r5, 0;
	@%p8 bra 	$L__BB3_13;
	setp.eq.s32 	%p9, %r5, 1;
	@%p9 bra 	$L__BB3_11;
	add.s32 	%r31, %r41, %r2;
	mul.wide.s32 	%rd25, %r31, 4;
	add.s64 	%rd26, %rd2, %rd25;
	ld.global.f32 	%f52, [%rd26];
	mad.lo.s32 	%r32, %r41, 2000, %r37;
	mul.wide.u32 	%rd27, %r32, 4;
	add.s64 	%rd28, %rd1, %rd27;
	ld.global.f32 	%f53, [%rd28];
	fma.rn.f32 	%f54, %f52, %f53, %f66;
	ld.global.f32 	%f55, [%rd26+4];
	add.s32 	%r33, %r32, 2000;
	mul.wide.u32 	%rd29, %r33, 4;
	add.s64 	%rd30, %rd1, %rd29;
	ld.global.f32 	%f56, [%rd30];
	fma.rn.f32 	%f66, %f55, %f56, %f54;
	add.s32 	%r41, %r41, 2;
$L__BB3_11:
	setp.eq.s32 	%p10, %r7, 0;
	@%p10 bra 	$L__BB3_13;
	add.s32 	%r34, %r41, %r2;
	mul.wide.s32 	%rd31, %r34, 4;
	add.s64 	%rd32, %rd2, %rd31;
	ld.global.f32 	%f57, [%rd32];
	mad.lo.s32 	%r35, %r41, 2000, %r37;
	mul.wide.u32 	%rd33, %r35, 4;
	add.s64 	%rd34, %rd1, %rd33;
	ld.global.f32 	%f58, [%rd34];
	fma.rn.f32 	%f66, %f57, %f58, %f66;
$L__BB3_13:
	add.s32 	%r36, %r37, %r2;
	mul.wide.s32 	%rd35, %r36, 4;
	add.s64 	%rd36, %rd5, %rd35;
	st.global.f32 	[%rd36], %f66;
	add.s32 	%r37, %r37, 1;
	setp.ne.s32 	%p11, %r37, %r20;
	@%p11 bra 	$L__BB3_2;
$L__BB3_14:
	ret;

}
	// .globl	_Z19matrixMulKernel_colPfS_S_i
.visible .entry _Z19matrixMulKernel_colPfS_S_i(
	.param .u64 .ptr .align 1 _Z19matrixMulKernel_colPfS_S_i_param_0,
	.param .u64 .ptr .align 1 _Z19matrixMulKernel_colPfS_S_i_param_1,
	.param .u64 .ptr .align 1 _Z19matrixMulKernel_colPfS_S_i_param_2,
	.param .u32 _Z19matrixMulKernel_colPfS_S_i_param_3
)
{
	.reg .pred 	%p<12>;
	.reg .b32 	%r<39>;
	.reg .b32 	%f<67>;
	.reg .b64 	%rd<40>;

	ld.param.u64 	%rd10, [_Z19matrixMulKernel_colPfS_S_i_param_0];
	ld.param.u64 	%rd11, [_Z19matrixMulKernel_colPfS_S_i_param_1];
	ld.param.u64 	%rd9, [_Z19matrixMulKernel_colPfS_S_i_param_2];
	ld.param.u32 	%r20, [_Z19matrixMulKernel_colPfS_S_i_param_3];
	cvta.to.global.u64 	%rd1, %rd11;
	cvta.to.global.u64 	%rd2, %rd10;
	mov.u32 	%r21, %tid.x;
	mov.u32 	%r22, %ctaid.x;
	mov.u32 	%r23, %ntid.x;
	mad.lo.s32 	%r1, %r22, %r23, %r21;
	setp.ge.s32 	%p1, %r1, %r20;
	setp.lt.s32 	%p2, %r20, 1;
	or.pred  	%p3, %p1, %p2;
	@%p3 bra 	$L__BB4_14;
	and.b32  	%r2, %r20, 7;
	add.s32 	%r3, %r2, -1;
	and.b32  	%r4, %r20, 3;
	and.b32  	%r5, %r20, 2147483640;
	and.b32  	%r6, %r20, 1;
	neg.s32 	%r7, %r5;
	add.s64 	%rd3, %rd2, 16;
	add.s64 	%rd4, %rd1, 32000;
	cvta.to.global.u64 	%rd5, %rd9;
	mov.b32 	%r33, 0;
$L__BB4_2:
	setp.lt.u32 	%p4, %r20, 8;
	mul.lo.s32 	%r9, %r33, %r20;
	mov.f32 	%f66, 0f00000000;
	mov.b32 	%r37, 0;
	@%p4 bra 	$L__BB4_5;
	mul.wide.u32 	%rd12, %r9, 4;
	add.s64 	%rd39, %rd3, %rd12;
	mov.f32 	%f66, 0f00000000;
	mov.u32 	%r34, %r1;
	mov.u32 	%r35, %r7;
$L__BB4_4:
	.pragma "nounroll";
	mul.wide.s32 	%rd13, %r34, 4;
	add.s64 	%rd14, %rd4, %rd13;
	ld.global.f32 	%f16, [%rd39+-16];
	ld.global.f32 	%f17, [%rd14+-32000];
	fma.rn.f32 	%f18, %f16, %f17, %f66;
	ld.global.f32 	%f19, [%rd39+-12];
	ld.global.f32 	%f20, [%rd14+-24000];
	fma.rn.f32 	%f21, %f19, %f20, %f18;
	ld.global.f32 	%f22, [%rd39+-8];
	ld.global.f32 	%f23, [%rd14+-16000];
	fma.rn.f32 	%f24, %f22, %f23, %f21;
	ld.global.f32 	%f25, [%rd39+-4];
	ld.global.f32 	%f26, [%rd14+-8000];
	fma.rn.f32 	%f27, %f25, %f26, %f24;
	ld.global.f32 	%f28, [%rd39];
	ld.global.f32 	%f29, [%rd14];
	fma.rn.f32 	%f30, %f28, %f29, %f27;
	ld.global.f32 	%f31, [%rd39+4];
	ld.global.f32 	%f32, [%rd14+8000];
	fma.rn.f32 	%f33, %f31, %f32, %f30;
	ld.global.f32 	%f34, [%rd39+8];
	ld.global.f32 	%f35, [%rd14+16000];
	fma.rn.f32 	%f36, %f34, %f35, %f33;
	ld.global.f32 	%f37, [%rd39+12];
	ld.global.f32 	%f38, [%rd14+24000];
	fma.rn.f32 	%f66, %f37, %f38, %f36;
	add.s32 	%r35, %r35, 8;
	add.s64 	%rd39, %rd39, 32;
	add.s32 	%r34, %r34, 16000;
	setp.ne.s32 	%p5, %r35, 0;
	mov.u32 	%r37, %r5;
	@%p5 bra 	$L__BB4_4;
$L__BB4_5:
	setp.eq.s32 	%p6, %r2, 0;
	@%p6 bra 	$L__BB4_13;
	setp.lt.u32 	%p7, %r3, 3;
	@%p7 bra 	$L__BB4_8;
	add.s32 	%r26, %r37, %r9;
	mul.wide.u32 	%rd15, %r26, 4;
	add.s64 	%rd16, %rd2, %rd15;
	ld.global.f32 	%f40, [%rd16];
	mad.lo.s32 	%r27, %r37, 2000, %r1;
	mul.wide.s32 	%rd17, %r27, 4;
	add.s64 	%rd18, %rd1, %rd17;
	ld.global.f32 	%f41, [%rd18];
	fma.rn.f32 	%f42, %f40, %f41, %f66;
	cvt.u64.u32 	%rd19, %r9;
	cvt.u64.u32 	%rd20, %r37;
	add.s64 	%rd21, %rd20, %rd19;
	shl.b64 	%rd22, %rd21, 2;
	add.s64 	%rd23, %rd2, %rd22;
	ld.global.f32 	%f43, [%rd23+4];
	ld.global.f32 	%f44, [%rd18+8000];
	fma.rn.f32 	%f45, %f43, %f44, %f42;
	ld.global.f32 	%f46, [%rd23+8];
	ld.global.f32 	%f47, [%rd18+16000];
	fma.rn.f32 	%f48, %f46, %f47, %f45;
	ld.global.f32 	%f49, [%rd23+12];
	ld.global.f32 	%f50, [%rd18+24000];
	fma.rn.f32 	%f66, %f49, %f50, %f48;
	add.s32 	%r37, %r37, 4;
$L__BB4_8:
	setp.eq.s32 	%p8, %r4, 0;
	@%p8 bra 	$L__BB4_13;
	setp.eq.s32 	%p9, %r4, 1;
	@%p9 bra 	$L__BB4_11;
	add.s32 	%r28, %r37, %r9;
	mul.wide.u32 	%rd24, %r28, 4;
	add.s64 	%rd25, %rd2, %rd24;
	ld.global.f32 	%f52, [%rd25];
	mad.lo.s32 	%r29, %r37, 2000, %r1;
	mul.wide.s32 	%rd26, %r29, 4;
	add.s64 	%rd27, %rd1, %rd26;
	ld.global.f32 	%f53, [%rd27];
	fma.rn.f32 	%f54, %f52, %f53, %f66;
	cvt.u64.u32 	%rd28, %r9;
	cvt.u64.u32 	%rd29, %r37;
	add.s64 	%rd30, %rd29, %rd28;
	shl.b64 	%rd31, %rd30, 2;
	add.s64 	%rd32, %rd2, %rd31;
	ld.global.f32 	%f55, [%rd32+4];
	ld.global.f32 	%f56, [%rd27+8000];
	fma.rn.f32 	%f66, %f55, %f56, %f54;
	add.s32 	%r37, %r37, 2;
$L__BB4_11:
	setp.eq.s32 	%p10, %r6, 0;
	@%p10 bra 	$L__BB4_13;
	add.s32 	%r30, %r37, %r9;
	mul.wide.u32 	%rd33, %r30, 4;
	add.s64 	%rd34, %rd2, %rd33;
	ld.global.f32 	%f57, [%rd34];
	mad.lo.s32 	%r31, %r37, 2000, %r1;
	mul.wide.s32 	%rd35, %r31, 4;
	add.s64 	%rd36, %rd1, %rd35;
	ld.global.f32 	%f58, [%rd36];
	fma.rn.f32 	%f66, %f57, %f58, %f66;
$L__BB4_13:
	add.s32 	%r32, %r9, %r1;
	mul.wide.s32 	%rd37, %r32, 4;
	add.s64 	%rd38, %rd5, %rd37;
	st.global.f32 	[%rd38], %f66;
	add.s32 	%r33, %r33, 1;
	setp.ne.s32 	%p11, %r33, %r20;
	@%p11 bra 	$L__BB4_2;
$L__BB4_14:
	ret;

}


// ===== COMPILED SASS (sm_100) =====

	.target	sm_100

	.elftype	@"ET_EXEC"


//--------------------- .note.nv.tkinfo           --------------------------
	.section	.note.nv.tkinfo,"",@"SHT_NOTE"
	.sectionflags	@"SHF_NOTE_NV_TKINFO"
	.tkinfo
        /*0018*/ 	.word	0x00000002
        /*0030*/ 	.string	""
        /*0030*/ 	.string	"ptxas"
        /*0030*/ 	.string	"Cuda compilation tools, release 13.0, V13.0.88"
        /*0030*/ 	.string	"Build cuda_13.0.r13.0/compiler.36424714_0"
        /*0030*/ 	.string	"-arch sm_100 -m 64 "



//--------------------- .note.nv.cuinfo           --------------------------
	.section	.note.nv.cuinfo,"",@"SHT_NOTE"
	.sectionflags	@"SHF_NOTE_NV_CUINFO"
        /*0018*/ 	.short	0x0002
        /*001a*/ 	.short	0x0064
        /*001c*/ 	.short	0x0082
	.zero		2


//--------------------- .nv.info                  --------------------------
	.section	.nv.info,"",@"SHT_CUDA_INFO"
	.align	4


	//----- nvinfo : EIATTR_REGCOUNT
	.align		4
        /*0000*/ 	.byte	0x04, 0x2f
        /*0002*/ 	.short	(.L_1 - .L_0)
	.align		4
.L_0:
        /*0004*/ 	.word	index@(_Z15matrixMulKernelPfS_S_i)
        /*0008*/ 	.word	0x00000020


	//----- nvinfo : EIATTR_FRAME_SIZE
	.align		4
.L_1:
        /*000c*/ 	.byte	0x04, 0x11
        /*000e*/ 	.short	(.L_3 - .L_2)
	.align		4
.L_2:
        /*0010*/ 	.word	index@(_Z15matrixMulKernelPfS_S_i)
        /*0014*/ 	.word	0x00000000


	//----- nvinfo : EIATTR_REGCOUNT
	.align		4
.L_3:
        /*0018*/ 	.byte	0x04, 0x2f
        /*001a*/ 	.short	(.L_5 - .L_4)
	.align		4
.L_4:
        /*001c*/ 	.word	index@(_Z22matrixMulKernel_sharedPfS_S_i)
        /*0020*/ 	.word	0x00000020


	//----- nvinfo : EIATTR_FRAME_SIZE
	.align		4
.L_5:
        /*0024*/ 	.byte	0x04, 0x11
        /*0026*/ 	.short	(.L_7 - .L_6)
	.align		4
.L_6:
        /*0028*/ 	.word	index@(_Z22matrixMulKernel_sharedPfS_S_i)
        /*002c*/ 	.word	0x00000000


	//----- nvinfo : EIATTR_REGCOUNT
	.align		4
.L_7:
        /*0030*/ 	.byte	0x04, 0x2f
        /*0032*/ 	.short	(.L_9 - .L_8)
	.align		4
.L_8:
        /*0034*/ 	.word	index@(_Z21matrixMulKernel_naivePfS_S_i)
        /*0038*/ 	.word	0x0000001e


	//----- nvinfo : EIATTR_FRAME_SIZE
	.align		4
.L_9:
        /*003c*/ 	.byte	0x04, 0x11
        /*003e*/ 	.short	(.L_11 - .L_10)
	.align		4
.L_10:
        /*0040*/ 	.word	index@(_Z21matrixMulKernel_naivePfS_S_i)
        /*0044*/ 	.word	0x00000000


	//----- nvinfo : EIATTR_REGCOUNT
	.align		4
.L_11:
        /*0048*/ 	.byte	0x04, 0x2f
        /*004a*/ 	.short	(.L_13 - .L_12)
	.align		4
.L_12:
        /*004c*/ 	.word	index@(_Z19matrixMulKernel_rowPfS_S_i)
        /*0050*/ 	.word	0x00000020


	//----- nvinfo : EIATTR_FRAME_SIZE
	.align		4
.L_13:
        /*0054*/ 	.byte	0x04, 0x11
        /*0056*/ 	.short	(.L_15 - .L_14)
	.align		4
.L_14:
        /*0058*/ 	.word	index@(_Z19matrixMulKernel_rowPfS_S_i)
        /*005c*/ 	.word	0x00000000


	//----- nvinfo : EIATTR_REGCOUNT
	.align		4
.L_15:
        /*0060*/ 	.byte	0x04, 0x2f
        /*0062*/ 	.short	(.L_17 - .L_16)
	.align		4
.L_16:
        /*0064*/ 	.word	index@(_Z19matrixMulKernel_colPfS_S_i)
        /*0068*/ 	.word	0x00000020


	//----- nvinfo : EIATTR_FRAME_SIZE
	.align		4
.L_17:
        /*006c*/ 	.byte	0x04, 0x11
        /*006e*/ 	.short	(.L_19 - .L_18)
	.align		4
.L_18:
        /*0070*/ 	.word	index@(_Z19matrixMulKernel_colPfS_S_i)
        /*0074*/ 	.word	0x00000000


	//----- nvinfo : EIATTR_MIN_STACK_SIZE
	.align		4
.L_19:
        /*0078*/ 	.byte	0x04, 0x12
        /*007a*/ 	.short	(.L_21 - .L_20)
	.align		4
.L_20:
        /*007c*/ 	.word	index@(_Z19matrixMulKernel_colPfS_S_i)
        /*0080*/ 	.word	0x00000000


	//----- nvinfo : EIATTR_MIN_STACK_SIZE
	.align		4
.L_21:
        /*0084*/ 	.byte	0x04, 0x12
        /*0086*/ 	.short	(.L_23 - .L_22)
	.align		4
.L_22:
        /*0088*/ 	.word	index@(_Z19matrixMulKernel_rowPfS_S_i)
        /*008c*/ 	.word	0x00000000


	//----- nvinfo : EIATTR_MIN_STACK_SIZE
	.align		4
.L_23:
        /*0090*/ 	.byte	0x04, 0x12
        /*0092*/ 	.short	(.L_25 - .L_24)
	.align		4
.L_24:
        /*0094*/ 	.word	index@(_Z21matrixMulKernel_naivePfS_S_i)
        /*0098*/ 	.word	0x00000000


	//----- nvinfo : EIATTR_MIN_STACK_SIZE
	.align		4
.L_25:
        /*009c*/ 	.byte	0x04, 0x12
        /*009e*/ 	.short	(.L_27 - .L_26)
	.align		4
.L_26:
        /*00a0*/ 	.word	index@(_Z22matrixMulKernel_sharedPfS_S_i)
        /*00a4*/ 	.word	0x00000000


	//----- nvinfo : EIATTR_MIN_STACK_SIZE
	.align		4
.L_27:
        /*00a8*/ 	.byte	0x04, 0x12
        /*00aa*/ 	.short	(.L_29 - .L_28)
	.align		4
.L_28:
        /*00ac*/ 	.word	index@(_Z15matrixMulKernelPfS_S_i)
        /*00b0*/ 	.word	0x00000000
.L_29:


//--------------------- .nv.compat                --------------------------
	.section	.nv.compat,"",@"SHT_CUDA_COMPAT_INFO"
	.align	4
        /*0000*/ 	.byte	0x02, 0x09, 0x00, 0x00, 0x02, 0x02, 0x01, 0x00, 0x02, 0x05, 0x05, 0x00, 0x03, 0x07, 0x01, 0x01
        /*0010*/ 	.byte	0x02, 0x03, 0x00, 0x00, 0x02, 0x06, 0x01, 0x00, 0x04, 0x0b, 0x08, 0x00, 0x09, 0x00, 0x00, 0x00
        /*0020*/ 	.byte	0x00, 0x00, 0x00, 0x00


//--------------------- .nv.info._Z19matrixMulKernel_colPfS_S_i --------------------------
	.section	.nv.info._Z19matrixMulKernel_colPfS_S_i,"",@"SHT_CUDA_INFO"
	.sectionflags	@""
	.align	4


	//----- nvinfo : EIATTR_CUDA_API_VERSION
	.align		4
        /*0000*/ 	.byte	0x04, 0x37
        /*0002*/ 	.short	(.L_31 - .L_30)
.L_30:
        /*0004*/ 	.word	0x00000082


	//----- nvinfo : EIATTR_KPARAM_INFO
	.align		4
.L_31:
        /*0008*/ 	.byte	0x04, 0x17
        /*000a*/ 	.short	(.L_33 - .L_32)
.L_32:
        /*000c*/ 	.word	0x00000000
        /*0010*/ 	.short	0x0003
        /*0012*/ 	.short	0x0018
        /*0014*/ 	.byte	0x00, 0xf0, 0x11, 0x00


	//----- nvinfo : EIATTR_KPARAM_INFO
	.align		4
.L_33:
        /*0018*/ 	.byte	0x04, 0x17
        /*001a*/ 	.short	(.L_35 - .L_34)
.L_34:
        /*001c*/ 	.word	0x00000000
        /*0020*/ 	.short	0x0002
        /*0022*/ 	.short	0x0010
        /*0024*/ 	.byte	0x00, 0xf5, 0x21, 0x00


	//----- nvinfo : EIATTR_KPARAM_INFO
	.align		4
.L_35:
        /*0028*/ 	.byte	0x04, 0x17
        /*002a*/ 	.short	(.L_37 - .L_36)
.L_36:
        /*002c*/ 	.word	0x00000000
        /*0030*/ 	.short	0x0001
        /*0032*/ 	.short	0x0008
        /*0034*/ 	.byte	0x00, 0xf5, 0x21, 0x00


	//----- nvinfo : EIATTR_KPARAM_INFO
	.align		4
.L_37:
        /*0038*/ 	.byte	0x04, 0x17
        /*003a*/ 	.short	(.L_39 - .L_38)
.L_38:
        /*003c*/ 	.word	0x00000000
        /*0040*/ 	.short	0x0000
        /*0042*/ 	.short	0x0000
        /*0044*/ 	.byte	0x00, 0xf5, 0x21, 0x00


	//----- nvinfo : EIATTR_SPARSE_MMA_MASK
	.align		4
.L_39:
        /*0048*/ 	.byte	0x03, 0x50
        /*004a*/ 	.short	0x0000


	//----- nvinfo : EIATTR_MAXREG_COUNT
	.align		4
        /*004c*/ 	.byte	0x03, 0x1b
        /*004e*/ 	.short	0x00ff


	//----- nvinfo : EIATTR_MERCURY_ISA_VERSION
	.align		4
        /*0050*/ 	.byte	0x03, 0x5f
        /*0052*/ 	.short	0x0101


	//----- nvinfo : EIATTR_VRC_CTA_INIT_COUNT
	.align		4
        /*0054*/ 	.byte	0x02, 0x4a
	.zero		1
	.zero		1


	//----- nvinfo : EIATTR_EXIT_INSTR_OFFSETS
	.align		4
        /*0058*/ 	.byte	0x04, 0x1c
        /*005a*/ 	.short	(.L_41 - .L_40)


	//   ....[0]....
.L_40:
        /*005c*/ 	.word	0x00000080


	//   ....[1]....
        /*0060*/ 	.word	0x00000860


	//----- nvinfo : EIATTR_CBANK_PARAM_SIZE
	.align		4
.L_41:
        /*0064*/ 	.byte	0x03, 0x19
        /*0066*/ 	.short	0x001c


	//----- nvinfo : EIATTR_PARAM_CBANK
	.align		4
        /*0068*/ 	.byte	0x04, 0x0a
        /*006a*/ 	.short	(.L_43 - .L_42)
	.align		4
.L_42:
        /*006c*/ 	.word	index@(.nv.constant0._Z19matrixMulKernel_colPfS_S_i)
        /*0070*/ 	.short	0x0380
        /*0072*/ 	.short	0x001c


	//----- nvinfo : EIATTR_SW_WAR
	.align		4
.L_43:
        /*0074*/ 	.byte	0x04, 0x36
        /*0076*/ 	.short	(.L_45 - .L_44)
.L_44:
        /*0078*/ 	.word	0x00000008
.L_45:


//--------------------- .nv.info._Z19matrixMulKernel_rowPfS_S_i --------------------------
	.section	.nv.info._Z19matrixMulKernel_rowPfS_S_i,"",@"SHT_CUDA_INFO"
	.sectionflags	@""
	.align	4


	//----- nvinfo : EIATTR_CUDA_API_VERSION
	.align		4
        /*0000*/ 	.byte	0x04, 0x37
        /*0002*/ 	.short	(.L_47 - .L_46)
.L_46:
        /*0004*/ 	.word	0x00000082


	//----- nvinfo : EIATTR_KPARAM_INFO
	.align		4
.L_47:
        /*0008*/ 	.byte	0x04, 0x17
        /*000a*/ 	.short	(.L_49 - .L_48)
.L_48:
        /*000c*/ 	.word	0x00000000
        /*0010*/ 	.short	0x0003
        /*0012*/ 	.short	0x0018
        /*0014*/ 	.byte	0x00, 0xf0, 0x11, 0x00


	//----- nvinfo : EIATTR_KPARAM_INFO
	.align		4
.L_49:
        /*0018*/ 	.byte	0x04, 0x17
        /*001a*/ 	.short	(.L_51 - .L_50)
.L_50:
        /*001c*/ 	.word	0x00000000
        /*0020*/ 	.short	0x0002
        /*0022*/ 	.short	0x0010
        /*0024*/ 	.byte	0x00, 0xf5, 0x21, 0x00


	//----- nvinfo : EIATTR_KPARAM_INFO
	.align		4
.L_51:
        /*0028*/ 	.byte	0x04, 0x17
        /*002a*/ 	.short	(.L_53 - .L_52)
.L_52:
        /*002c*/ 	.word	0x00000000
        /*0030*/ 	.short	0x0001
        /*0032*/ 	.short	0x0008
        /*0034*/ 	.byte	0x00, 0xf5, 0x21, 0x00


	//----- nvinfo : EIATTR_KPARAM_INFO
	.align		4
.L_53:
        /*0038*/ 	.byte	0x04, 0x17
        /*003a*/ 	.short	(.L_55 - .L_54)
.L_54:
        /*003c*/ 	.word	0x00000000
        /*0040*/ 	.short	0x0000
        /*0042*/ 	.short	0x0000
        /*0044*/ 	.byte	0x00, 0xf5, 0x21, 0x00


	//----- nvinfo : EIATTR_SPARSE_MMA_MASK
	.align		4
.L_55:
        /*0048*/ 	.byte	0x03, 0x50
        /*004a*/ 	.short	0x0000


	//----- nvinfo : EIATTR_MAXREG_COUNT
	.align		4
        /*004c*/ 	.byte	0x03, 0x1b
        /*004e*/ 	.short	0x00ff


	//----- nvinfo : EIATTR_MERCURY_ISA_VERSION
	.align		4
        /*0050*/ 	.byte	0x03, 0x5f
        /*0052*/ 	.short	0x0101


	//----- nvinfo : EIATTR_VRC_CTA_INIT_COUNT
	.align		4
        /*0054*/ 	.byte	0x02, 0x4a
	.zero		1
	.zero		1


	//----- nvinfo : EIATTR_EXIT_INSTR_OFFSETS
	.align		4
        /*0058*/ 	.byte	0x04, 0x1c
        /*005a*/ 	.short	(.L_57 - .L_56)


	//   ....[0]....
.L_56:
        /*005c*/ 	.word	0x00000080


	//   ....[1]....
        /*0060*/ 	.word	0x000007f0


	//----- nvinfo : EIATTR_CBANK_PARAM_SIZE
	.align		4
.L_57:
        /*0064*/ 	.byte	0x03, 0x19
        /*0066*/ 	.short	0x001c


	//----- nvinfo : EIATTR_PARAM_CBANK
	.align		4
        /*0068*/ 	.byte	0x04, 0x0a
        /*006a*/ 	.short	(.L_59 - .L_58)
	.align		4
.L_58:
        /*006c*/ 	.word	index@(.nv.constant0._Z19matrixMulKernel_rowPfS_S_i)
        /*0070*/ 	.short	0x0380
        /*0072*/ 	.short	0x001c


	//----- nvinfo : EIATTR_SW_WAR
	.align		4
.L_59:
        /*0074*/ 	.byte	0x04, 0x36
        /*0076*/ 	.short	(.L_61 - .L_60)
.L_60:
        /*0078*/ 	.word	0x00000008
.L_61:


//--------------------- .nv.info._Z21matrixMulKernel_naivePfS_S_i --------------------------
	.section	.nv.info._Z21matrixMulKernel_naivePfS_S_i,"",@"SHT_CUDA_INFO"
	.sectionflags	@""
	.align	4


	//----- nvinfo : EIATTR_CUDA_API_VERSION
	.align		4
        /*0000*/ 	.byte	0x04, 0x37
        /*0002*/ 	.short	(.L_63 - .L_62)
.L_62:
        /*0004*/ 	.word	0x00000082


	//----- nvinfo : EIATTR_KPARAM_INFO
	.align		4
.L_63:
        /*0008*/ 	.byte	0x04, 0x17
        /*000a*/ 	.short	(.L_65 - .L_64)
.L_64:
        /*000c*/ 	.word	0x00000000
        /*0010*/ 	.short	0x0003
        /*0012*/ 	.short	0x0018
        /*0014*/ 	.byte	0x00, 0xf0, 0x11, 0x00


	//----- nvinfo : EIATTR_KPARAM_INFO
	.align		4
.L_65:
        /*0018*/ 	.byte	0x04, 0x17
        /*001a*/ 	.short	(.L_67 - .L_66)
.L_66:
        /*001c*/ 	.word	0x00000000
        /*0020*/ 	.short	0x0002
        /*0022*/ 	.short	0x0010
        /*0024*/ 	.byte	0x00, 0xf5, 0x21, 0x00


	//----- nvinfo : EIATTR_KPARAM_INFO
	.align		4
.L_67:
        /*0028*/ 	.byte	0x04, 0x17
        /*002a*/ 	.short	(.L_69 - .L_68)
.L_68:
        /*002c*/ 	.word	0x00000000
        /*0030*/ 	.short	0x0001
        /*0032*/ 	.short	0x0008
        /*0034*/ 	.byte	0x00, 0xf5, 0x21, 0x00


	//----- nvinfo : EIATTR_KPARAM_INFO
	.align		4
.L_69:
        /*0038*/ 	.byte	0x04, 0x17
        /*003a*/ 	.short	(.L_71 - .L_70)
.L_70:
        /*003c*/ 	.word	0x00000000
        /*0040*/ 	.short	0x0000
        /*0042*/ 	.short	0x0000
        /*0044*/ 	.byte	0x00, 0xf5, 0x21, 0x00


	//----- nvinfo : EIATTR_SPARSE_MMA_MASK
	.align		4
.L_71:
        /*0048*/ 	.byte	0x03, 0x50
        /*004a*/ 	.short	0x0000


	//----- nvinfo : EIATTR_MAXREG_COUNT
	.align		4
        /*004c*/ 	.byte	0x03, 0x1b
        /*004e*/ 	.short	0x00ff


	//----- nvinfo : EIATTR_MERCURY_ISA_VERSION
	.align		4
        /*0050*/ 	.byte	0x03, 0x5f
        /*0052*/ 	.short	0x0101


	//----- nvinfo : EIATTR_VRC_CTA_INIT_COUNT
	.align		4
        /*0054*/ 	.byte	0x02, 0x4a
	.zero		1
	.zero		1


	//----- nvinfo : EIATTR_EXIT_INSTR_OFFSETS
	.align		4
        /*0058*/ 	.byte	0x04, 0x1c
        /*005a*/ 	.short	(.L_73 - .L_72)


	//   ....[0]....
.L_72:
        /*005c*/ 	.word	0x000000c0


	//   ....[1]....
        /*0060*/ 	.word	0x00000a90


	//----- nvinfo : EIATTR_CBANK_PARAM_SIZE
	.align		4
.L_73:
        /*0064*/ 	.byte	0x03, 0x19
        /*0066*/ 	.short	0x001c


	//----- nvinfo : EIATTR_PARAM_CBANK
	.align		4
        /*0068*/ 	.byte	0x04, 0x0a
        /*006a*/ 	.short	(.L_75 - .L_74)
	.align		4
.L_74:
        /*006c*/ 	.word	index@(.nv.constant0._Z21matrixMulKernel_naivePfS_S_i)
        /*0070*/ 	.short	0x0380
        /*0072*/ 	.short	0x001c


	//----- nvinfo : EIATTR_SW_WAR
	.align		4
.L_75:
        /*0074*/ 	.byte	0x04, 0x36
        /*0076*/ 	.short	(.L_77 - .L_76)
.L_76:
        /*0078*/ 	.word	0x00000008
.L_77:


//--------------------- .nv.info._Z22matrixMulKernel_sharedPfS_S_i --------------------------
	.section	.nv.info._Z22matrixMulKernel_sharedPfS_S_i,"",@"SHT_CUDA_INFO"
	.sectionflags	@""
	.align	4


	//----- nvinfo : EIATTR_CUDA_API_VERSION
	.align		4
        /*0000*/ 	.byte	0x04, 0x37
        /*0002*/ 	.short	(.L_79 - .L_78)
.L_78:
        /*0004*/ 	.word	0x00000082


	//----- nvinfo : EIATTR_KPARAM_INFO
	.align		4
.L_79:
        /*0008*/ 	.byte	0x04, 0x17
        /*000a*/ 	.short	(.L_81 - .L_80)
.L_80:
        /*000c*/ 	.word	0x00000000
        /*0010*/ 	.short	0x0003
        /*0012*/ 	.short	0x0018
        /*0014*/ 	.byte	0x00, 0xf0, 0x11, 0x00


	//----- nvinfo : EIATTR_KPARAM_INFO
	.align		4
.L_81:
        /*0018*/ 	.byte	0x04, 0x17
        /*001a*/ 	.short	(.L_83 - .L_82)
.L_82:
        /*001c*/ 	.word	0x00000000
        /*0020*/ 	.short	0x0002
        /*0022*/ 	.short	0x0010
        /*0024*/ 	.byte	0x00, 0xf5, 0x21, 0x00


	//----- nvinfo : EIATTR_KPARAM_INFO
	.align		4
.L_83:
        /*0028*/ 	.byte	0x04, 0x17
        /*002a*/ 	.short	(.L_85 - .L_84)
.L_84:
        /*002c*/ 	.word	0x00000000
        /*0030*/ 	.short	0x0001
        /*0032*/ 	.short	0x0008
        /*0034*/ 	.byte	0x00, 0xf5, 0x21, 0x00


	//----- nvinfo : EIATTR_KPARAM_INFO
	.align		4
.L_85:
        /*0038*/ 	.byte	0x04, 0x17
        /*003a*/ 	.short	(.L_87 - .L_86)
.L_86:
        /*003c*/ 	.word	0x00000000
        /*0040*/ 	.short	0x0000
        /*0042*/ 	.short	0x0000
        /*0044*/ 	.byte	0x00, 0xf5, 0x21, 0x00


	//----- nvinfo : EIATTR_SPARSE_MMA_MASK
	.align		4
.L_87:
        /*0048*/ 	.byte	0x03, 0x50
        /*004a*/ 	.short	0x0000


	//----- nvinfo : EIATTR_MAXREG_COUNT
	.align		4
        /*004c*/ 	.byte	0x03, 0x1b
        /*004e*/ 	.short	0x00ff


	//----- nvinfo : EIATTR_NUM_BARRIERS
	.align		4
        /*0050*/ 	.byte	0x02, 0x4c
        /*0052*/ 	.byte	0x01
	.zero		1


	//----- nvinfo : EIATTR_MERCURY_ISA_VERSION
	.align		4
        /*0054*/ 	.byte	0x03, 0x5f
        /*0056*/ 	.short	0x0101


	//----- nvinfo : EIATTR_UNUSED_LOAD_BYTE_OFFSET
	.align		4
        /*0058*/ 	.byte	0x04, 0x44
        /*005a*/ 	.short	(.L_89 - .L_88)


	//   ....[0]....
.L_88:
        /*005c*/ 	.word	0x00000a90
        /*0060*/ 	.word	0x00000fff


	//----- nvinfo : EIATTR_VRC_CTA_INIT_COUNT
	.align		4
.L_89:
        /*0064*/ 	.byte	0x02, 0x4a
	.zero		1
	.zero		1


	//----- nvinfo : EIATTR_EXIT_INSTR_OFFSETS
	.align		4
        /*0068*/ 	.byte	0x04, 0x1c
        /*006a*/ 	.short	(.L_91 - .L_90)


	//   ....[0]....
.L_90:
        /*006c*/ 	.word	0x00000b80


	//   ....[1]....
        /*0070*/ 	.word	0x00000bd0


	//----- nvinfo : EIATTR_CBANK_PARAM_SIZE
	.align		4
.L_91:
        /*0074*/ 	.byte	0x03, 0x19
        /*0076*/ 	.short	0x001c


	//----- nvinfo : EIATTR_PARAM_CBANK
	.align		4
        /*0078*/ 	.byte	0x04, 0x0a
        /*007a*/ 	.short	(.L_93 - .L_92)
	.align		4
.L_92:
        /*007c*/ 	.word	index@(.nv.constant0._Z22matrixMulKernel_sharedPfS_S_i)
        /*0080*/ 	.short	0x0380
        /*0082*/ 	.short	0x001c


	//----- nvinfo : EIATTR_SW_WAR
	.align		4
.L_93:
        /*0084*/ 	.byte	0x04, 0x36
        /*0086*/ 	.short	(.L_95 - .L_94)
.L_94:
        /*0088*/ 	.word	0x00000008
.L_95:


//--------------------- .nv.info._Z15matrixMulKernelPfS_S_i --------------------------
	.section	.nv.info._Z15matrixMulKernelPfS_S_i,"",@"SHT_CUDA_INFO"
	.sectionflags	@""
	.align	4


	//----- nvinfo : EIATTR_CUDA_API_VERSION
	.align		4
        /*0000*/ 	.byte	0x04, 0x37
        /*0002*/ 	.short	(.L_97 - .L_96)
.L_96:
        /*0004*/ 	.word	0x00000082


	//----- nvinfo : EIATTR_KPARAM_INFO
	.align		4
.L_97:
        /*0008*/ 	.byte	0x04, 0x17
        /*000a*/ 	.short	(.L_99 - .L_98)
.L_98:
        /*000c*/ 	.word	0x00000000
        /*0010*/ 	.short	0x0003
        /*0012*/ 	.short	0x0018
        /*0014*/ 	.byte	0x00, 0xf0, 0x11, 0x00


	//----- nvinfo : EIATTR_KPARAM_INFO
	.align		4
.L_99:
        /*0018*/ 	.byte	0x04, 0x17
        /*001a*/ 	.short	(.L_101 - .L_100)
.L_100:
        /*001c*/ 	.word	0x00000000
        /*0020*/ 	.short	0x0002
        /*0022*/ 	.short	0x0010
        /*0024*/ 	.byte	0x00, 0xf5, 0x21, 0x00


	//----- nvinfo : EIATTR_KPARAM_INFO
	.align		4
.L_101:
        /*0028*/ 	.byte	0x04, 0x17
        /*002a*/ 	.short	(.L_103 - .L_102)
.L_102:
        /*002c*/ 	.word	0x00000000
        /*0030*/ 	.short	0x0001
        /*0032*/ 	.short	0x0008
        /*0034*/ 	.byte	0x00, 0xf5, 0x21, 0x00


	//----- nvinfo : EIATTR_KPARAM_INFO
	.align		4
.L_103:
        /*0038*/ 	.byte	0x04, 0x17
        /*003a*/ 	.short	(.L_105 - .L_104)
.L_104:
        /*003c*/ 	.word	0x00000000
        /*0040*/ 	.short	0x0000
        /*0042*/ 	.short	0x0000
        /*0044*/ 	.byte	0x00, 0xf5, 0x21, 0x00


	//----- nvinfo : EIATTR_SPARSE_MMA_MASK
	.align		4
.L_105:
        /*0048*/ 	.byte	0x03, 0x50
        /*004a*/ 	.short	0x0000


	//----- nvinfo : EIATTR_MAXREG_COUNT
	.align		4
        /*004c*/ 	.byte	0x03, 0x1b
        /*004e*/ 	.short	0x00ff


	//----- nvinfo : EIATTR_NUM_BARRIERS
	.align		4
        /*0050*/ 	.byte	0x02, 0x4c
        /*0052*/ 	.byte	0x01
	.zero		1


	//----- nvinfo : EIATTR_MERCURY_ISA_VERSION
	.align		4
        /*0054*/ 	.byte	0x03, 0x5f
        /*0056*/ 	.short	0x0101


	//----- nvinfo : EIATTR_UNUSED_LOAD_BYTE_OFFSET
	.align		4
        /*0058*/ 	.byte	0x04, 0x44
        /*005a*/ 	.short	(.L_107 - .L_106)


	//   ....[0]....
.L_106:
        /*005c*/ 	.word	0x00000a90
        /*0060*/ 	.word	0x00000fff


	//----- nvinfo : EIATTR_VRC_CTA_INIT_COUNT
	.align		4
.L_107:
        /*0064*/ 	.byte	0x02, 0x4a
	.zero		1
	.zero		1


	//----- nvinfo : EIATTR_EXIT_INSTR_OFFSETS
	.align		4
        /*0068*/ 	.byte	0x04, 0x1c
        /*006a*/ 	.short	(.L_109 - .L_108)


	//   ....[0]....
.L_108:
        /*006c*/ 	.word	0x00000b80


	//   ....[1]....
        /*0070*/ 	.word	0x00000bd0


	//----- nvinfo : EIATTR_CBANK_PARAM_SIZE
	.align		4
.L_109:
        /*0074*/ 	.byte	0x03, 0x19
        /*0076*/ 	.short	0x001c


	//----- nvinfo : EIATTR_PARAM_CBANK
	.align		4
        /*0078*/ 	.byte	0x04, 0x0a
        /*007a*/ 	.short	(.L_111 - .L_110)
	.align		4
.L_110:
        /*007c*/ 	.word	index@(.nv.constant0._Z15matrixMulKernelPfS_S_i)
        /*0080*/ 	.short	0x0380
        /*0082*/ 	.short	0x001c


	//----- nvinfo : EIATTR_SW_WAR
	.align		4
.L_111:
        /*0084*/ 	.byte	0x04, 0x36
        /*0086*/ 	.short	(.L_113 - .L_112)
.L_112:
        /*0088*/ 	.word	0x00000008
.L_113:


//--------------------- .nv.callgraph             --------------------------
	.section	.nv.callgraph,"",@"SHT_CUDA_CALLGRAPH"
	.align	4
	.sectionentsize	8
	.align		4
        /*0000*/ 	.word	0x00000000
	.align		4
        /*0004*/ 	.word	0xffffffff
	.align		4
        /*0008*/ 	.word	0x00000000
	.align		4
        /*000c*/ 	.word	0xfffffffe
	.align		4
        /*0010*/ 	.word	0x00000000
	.align		4
        /*0014*/ 	.word	0xfffffffd
	.align		4
        /*0018*/ 	.word	0x00000000
	.align		4
        /*001c*/ 	.word	0xfffffffc


//--------------------- .text._Z19matrixMulKernel_colPfS_S_i --------------------------
	.section	.text._Z19matrixMulKernel_colPfS_S_i,"ax",@progbits
	.align	128
        .global         _Z19matrixMulKernel_colPfS_S_i
        .type           _Z19matrixMulKernel_colPfS_S_i,@function
        .size           _Z19matrixMulKernel_colPfS_S_i,(.L_x_33 - _Z19matrixMulKernel_colPfS_S_i)
        .other          _Z19matrixMulKernel_colPfS_S_i,@"STO_CUDA_ENTRY STV_DEFAULT"
_Z19matrixMulKernel_colPfS_S_i:
.text._Z19matrixMulKernel_colPfS_S_i:
[----:B------:R-:W-:Y:S01]  /*0000*/  LDC R1, c[0x0][0x37c] ;  /* 0x0000df00ff017b82 */ /* 0x000fe20000000800 */
[----:B------:R-:W0:Y:S07]  /*0010*/  S2R R6, SR_TID.X ;  /* 0x0000000000067919 */ /* 0x000e2e0000002100 */
[----:B------:R-:W0:Y:S08]  /*0020*/  S2UR UR4, SR_CTAID.X ;  /* 0x00000000000479c3 */ /* 0x000e300000002500 */
[----:B------:R-:W0:Y:S08]  /*0030*/  LDC R3, c[0x0][0x360] ;  /* 0x0000d800ff037b82 */ /* 0x000e300000000800 */
[----:B------:R-:W1:Y:S01]  /*0040*/  LDC R7, c[0x0][0x398] ;  /* 0x0000e600ff077b82 */ /* 0x000e620000000800 */
[----:B0-----:R-:W-:Y:S01]  /*0050*/  IMAD R6, R3, UR4, R6 ;  /* 0x0000000403067c24 */ /* 0x001fe2000f8e0206 */
[----:B-1----:R-:W-:-:S04]  /*0060*/  ISETP.GE.AND P0, PT, R7, 0x1, PT ;  /* 0x000000010700780c */ /* 0x002fc80003f06270 */
[----:B------:R-:W-:-:S13]  /*0070*/  ISETP.GE.OR P0, PT, R6, R7, !P0 ;  /* 0x000000070600720c */ /* 0x000fda0004706670 */
[----:B------:R-:W-:Y:S05]  /*0080*/  @P0 EXIT ;  /* 0x000000000000094d */ /* 0x000fea0003800000 */
[----:B------:R-:W0:Y:S01]  /*0090*/  LDC.64 R10, c[0x0][0x380] ;  /* 0x0000e000ff0a7b82 */ /* 0x000e220000000a00 */
[C---:B------:R-:W-:Y:S01]  /*00a0*/  LOP3.LUT R5, R7.reuse, 0x7, RZ, 0xc0, !PT ;  /* 0x0000000707057812 */ /* 0x040fe200078ec0ff */
[----:B------:R-:W-:Y:S01]  /*00b0*/  IMAD.MOV.U32 R2, RZ, RZ, RZ ;  /* 0x000000ffff027224 */ /* 0x000fe200078e00ff */
[----:B------:R-:W-:Y:S01]  /*00c0*/  LOP3.LUT R4, R7, 0x7ffffff8, RZ, 0xc0, !PT ;  /* 0x7ffffff807047812 */ /* 0x000fe200078ec0ff */
[----:B------:R-:W1:Y:S01]  /*00d0*/  LDCU.64 UR4, c[0x0][0x358] ;  /* 0x00006b00ff0477ac */ /* 0x000e620008000a00 */
[----:B------:R-:W-:Y:S02]  /*00e0*/  IADD3 R0, PT, PT, R5, -0x1, RZ ;  /* 0xffffffff05007810 */ /* 0x000fe40007ffe0ff */
[----:B------:R-:W-:Y:S01]  /*00f0*/  LOP3.LUT R3, R7, 0x3, RZ, 0xc0, !PT ;  /* 0x0000000307037812 */ /* 0x000fe200078ec0ff */
[----:B------:R-:W2:Y:S01]  /*0100*/  LDC.64 R8, c[0x0][0x388] ;  /* 0x0000e200ff087b82 */ /* 0x000ea20000000a00 */
[----:B------:R-:W-:Y:S02]  /*0110*/  ISETP.GE.U32.AND P1, PT, R0, 0x3, PT ;  /* 0x000000030000780c */ /* 0x000fe40003f26070 */
[----:B------:R-:W-:-:S02]  /*0120*/  IADD3 R0, PT, PT, -R4, RZ, RZ ;  /* 0x000000ff04007210 */ /* 0x000fc40007ffe1ff */
[----:B0-----:R-:W-:-:S05]  /*0130*/  IADD3 R10, P0, PT, R10, 0x10, RZ ;  /* 0x000000100a0a7810 */ /* 0x001fca0007f1e0ff */
[----:B------:R-:W-:Y:S01]  /*0140*/  IMAD.X R11, RZ, RZ, R11, P0 ;  /* 0x000000ffff0b7224 */ /* 0x000fe200000e060b */
[----:B--2---:R-:W-:-:S04]  /*0150*/  IADD3 R8, P2, PT, R8, 0x7d00, RZ ;  /* 0x00007d0008087810 */ /* 0x004fc80007f5e0ff */
[----:B-1----:R-:W-:-:S09]  /*0160*/  IADD3.X R9, PT, PT, RZ, R9, RZ, P2, !PT ;  /* 0x00000009ff097210 */ /* 0x002fd200017fe4ff */
.L_x_4:
[----:B0-----:R-:W0:Y:S01]  /*0170*/  LDC R23, c[0x0][0x398] ;  /* 0x0000e600ff177b82 */ /* 0x001e220000000800 */
[----:B------:R-:W-:Y:S02]  /*0180*/  HFMA2 R22, -RZ, RZ, 0, 0 ;  /* 0x00000000ff167431 */ /* 0x000fe400000001ff */
[----:B------:R-:W-:Y:S01]  /*0190*/  IMAD.MOV.U32 R24, RZ, RZ, RZ ;  /* 0x000000ffff187224 */ /* 0x000fe200078e00ff */
[----:B0-----:R-:W-:Y:S01]  /*01a0*/  ISETP.GE.U32.AND P2, PT, R23, 0x8, PT ;  /* 0x000000081700780c */ /* 0x001fe20003f46070 */
[C---:B------:R-:W-:Y:S02]  /*01b0*/  IMAD R7, R2.reuse, R23, RZ ;  /* 0x0000001702077224 */ /* 0x040fe400078e02ff */
[----:B------:R-:W-:-:S05]  /*01c0*/  VIADD R2, R2, 0x1 ;  /* 0x0000000102027836 */ /* 0x000fca0000000000 */
[----:B------:R-:W-:-:S05]  /*01d0*/  ISETP.NE.AND P0, PT, R2, R23, PT ;  /* 0x000000170200720c */ /* 0x000fca0003f05270 */
[----:B------:R-:W-:Y:S08]  /*01e0*/  @!P2 BRA `(.L_x_0) ;  /* 0x0000000000a0a947 */ /* 0x000ff00003800000 */
[----:B------:R-:W-:Y:S01]  /*01f0*/  IMAD.WIDE.U32 R12, R7, 0x4, R10 ;  /* 0x00000004070c7825 */ /* 0x000fe200078e000a */
[----:B------:R-:W-:Y:S02]  /*0200*/  MOV R22, RZ ;  /* 0x000000ff00167202 */ /* 0x000fe40000000f00 */
[----:B------:R-:W-:Y:S01]  /*0210*/  MOV R17, R6 ;  /* 0x0000000600117202 */ /* 0x000fe20000000f00 */
[----:B------:R-:W-:Y:S01]  /*0220*/  IMAD.MOV.U32 R18, RZ, RZ, R12 ;  /* 0x000000ffff127224 */ /* 0x000fe200078e000c */
[----:B------:R-:W-:Y:S01]  /*0230*/  MOV R19, R13 ;  /* 0x0000000d00137202 */ /* 0x000fe20000000f00 */
[----:B------:R-:W-:-:S07]  /*0240*/  IMAD.MOV.U32 R16, RZ, RZ, R0 ;  /* 0x000000ffff107224 */ /* 0x000fce00078e0000 */
.L_x_1:
[----:B------:R-:W-:Y:S01]  /*0250*/  IMAD.WIDE R12, R17, 0x4, R8 ;  /* 0x00000004110c7825 */ /* 0x000fe200078e0208 */
[----:B------:R-:W-:Y:S02]  /*0260*/  MOV R14, R18 ;  /* 0x00000012000e7202 */ /* 0x000fe40000000f00 */
[----:B------:R-:W-:Y:S02]  /*0270*/  MOV R15, R19 ;  /* 0x00000013000f7202 */ /* 0x000fe40000000f00 */
[----:B------:R-:W2:Y:S04]  /*0280*/  LDG.E R18, desc[UR4][R12.64+-0x7d00] ;  /* 0xff8300040c127981 */ /* 0x000ea8000c1e1900 */
[----:B------:R-:W2:Y:S04]  /*0290*/  LDG.E R19, desc[UR4][R14.64+-0x10] ;  /* 0xfffff0040e137981 */ /* 0x000ea8000c1e1900 */
[----:B------:R-:W3:Y:S04]  /*02a0*/  LDG.E R27, desc[UR4][R14.64+-0xc] ;  /* 0xfffff4040e1b7981 */ /* 0x000ee8000c1e1900 */
[----:B------:R-:W3:Y:S04]  /*02b0*/  LDG.E R24, desc[UR4][R12.64+-0x5dc0] ;  /* 0xffa240040c187981 */ /* 0x000ee8000c1e1900 */
[----:B------:R-:W4:Y:S04]  /*02c0*/  LDG.E R20, desc[UR4][R14.64+-0x8] ;  /* 0xfffff8040e147981 */ /* 0x000f28000c1e1900 */
[----:B------:R-:W4:Y:S04]  /*02d0*/  LDG.E R21, desc[UR4][R12.64+-0x3e80] ;  /* 0xffc180040c157981 */ /* 0x000f28000c1e1900 */
[----:B------:R-:W5:Y:S01]  /*02e0*/  LDG.E R25, desc[UR4][R12.64+-0x1f40] ;  /* 0xffe0c0040c197981 */ /* 0x000f62000c1e1900 */
[----:B--2---:R-:W-:-:S03]  /*02f0*/  FFMA R18, R19, R18, R22 ;  /* 0x0000001213127223 */ /* 0x004fc60000000016 */
[----:B------:R-:W5:Y:S04]  /*0300*/  LDG.E R22, desc[UR4][R14.64+-0x4] ;  /* 0xfffffc040e167981 */ /* 0x000f68000c1e1900 */
[----:B------:R-:W2:Y:S01]  /*0310*/  LDG.E R19, desc[UR4][R12.64] ;  /* 0x000000040c137981 */ /* 0x000ea2000c1e1900 */
[----:B---3--:R-:W-:-:S03]  /*0320*/  FFMA R27, R27, R24, R18 ;  /* 0x000000181b1b7223 */ /* 0x008fc60000000012 */
[----:B------:R-:W2:Y:S04]  /*0330*/  LDG.E R18, desc[UR4][R14.64] ;  /* 0x000000040e127981 */ /* 0x000ea8000c1e1900 */
[----:B------:R-:W3:Y:S01]  /*0340*/  LDG.E R24, desc[UR4][R12.64+0x5dc0] ;  /* 0x005dc0040c187981 */ /* 0x000ee2000c1e1900 */
[----:B----4-:R-:W-:-:S03]  /*0350*/  FFMA R27, R20, R21, R27 ;  /* 0x00000015141b7223 */ /* 0x010fc6000000001b */
[----:B------:R-:W4:Y:S04]  /*0360*/  LDG.E R20, desc[UR4][R14.64+0x4] ;  /* 0x000004040e147981 */ /* 0x000f28000c1e1900 */
[----:B------:R-:W4:Y:S01]  /*0370*/  LDG.E R21, desc[UR4][R12.64+0x1f40] ;  /* 0x001f40040c157981 */ /* 0x000f22000c1e1900 */
[----:B-----5:R-:W-:-:S03]  /*0380*/  FFMA R29, R22, R25, R27 ;  /* 0x00000019161d7223 */ /* 0x020fc6000000001b */
[----:B------:R-:W5:Y:S04]  /*0390*/  LDG.E R22, desc[UR4][R14.64+0x8] ;  /* 0x000008040e167981 */ /* 0x000f68000c1e1900 */
[----:B------:R-:W5:Y:S04]  /*03a0*/  LDG.E R25, desc[UR4][R12.64+0x3e80] ;  /* 0x003e80040c197981 */ /* 0x000f68000c1e1900 */
[----:B------:R-:W3:Y:S01]  /*03b0*/  LDG.E R27, desc[UR4][R14.64+0xc] ;  /* 0x00000c040e1b7981 */ /* 0x000ee2000c1e1900 */
[----:B------:R-:W-:Y:S02]  /*03c0*/  VIADD R16, R16, 0x8 ;  /* 0x0000000810107836 */ /* 0x000fe40000000000 */
[----:B--2---:R-:W-:-:S03]  /*03d0*/  FFMA R19, R18, R19, R29 ;  /* 0x0000001312137223 */ /* 0x004fc6000000001d */
[----:B------:R-:W-:Y:S01]  /*03e0*/  ISETP.NE.AND P2, PT, R16, RZ, PT ;  /* 0x000000ff1000720c */ /* 0x000fe20003f45270 */
[----:B----4-:R-:W-:Y:S01]  /*03f0*/  FFMA R19, R20, R21, R19 ;  /* 0x0000001514137223 */ /* 0x010fe20000000013 */
[----:B------:R-:W-:Y:S02]  /*0400*/  IADD3 R18, P3, PT, R14, 0x20, RZ ;  /* 0x000000200e127810 */ /* 0x000fe40007f7e0ff */
[----:B------:R-:W-:Y:S01]  /*0410*/  IADD3 R17, PT, PT, R17, 0x3e80, RZ ;  /* 0x00003e8011117810 */ /* 0x000fe20007ffe0ff */
[----:B-----5:R-:W-:Y:S01]  /*0420*/  FFMA R22, R22, R25, R19 ;  /* 0x0000001916167223 */ /* 0x020fe20000000013 */
[----:B------:R-:W-:-:S03]  /*0430*/  IADD3.X R19, PT, PT, RZ, R15, RZ, P3, !PT ;  /* 0x0000000fff137210 */ /* 0x000fc60001ffe4ff */
[----:B---3--:R-:W-:-:S04]  /*0440*/  FFMA R22, R27, R24, R22 ;  /* 0x000000181b167223 */ /* 0x008fc80000000016 */
[----:B------:R-:W-:Y:S05]  /*0450*/  @P2 BRA `(.L_x_1) ;  /* 0xfffffffc007c2947 */ /* 0x000fea000383ffff */
[----:B------:R-:W-:-:S07]  /*0460*/  IMAD.MOV.U32 R24, RZ, RZ, R4 ;  /* 0x000000ffff187224 */ /* 0x000fce00078e0004 */
.L_x_0:
[----:B------:R-:W-:-:S13]  /*0470*/  ISETP.NE.AND P2, PT, R5, RZ, PT ;  /* 0x000000ff0500720c */ /* 0x000fda0003f45270 */
[----:B------:R-:W-:Y:S05]  /*0480*/  @!P2 BRA `(.L_x_2) ;  /* 0x0000000000e0a947 */ /* 0x000fea0003800000 */
[----:B------:R-:W-:Y:S01]  /*0490*/  ISETP.NE.AND P2, PT, R3, RZ, PT ;  /* 0x000000ff0300720c */ /* 0x000fe20003f45270 */
[----:B------:R-:W-:-:S12]  /*04a0*/  @!P1 BRA `(.L_x_3) ;  /* 0x0000000000609947 */ /* 0x000fd80003800000 */
[----:B------:R-:W0:Y:S01]  /*04b0*/  LDC.64 R16, c[0x0][0x380] ;  /* 0x0000e000ff107b82 */ /* 0x000e220000000a00 */
[CC--:B------:R-:W-:Y:S01]  /*04c0*/  IADD3 R19, PT, PT, R7.reuse, R24.reuse, RZ ;  /* 0x0000001807137210 */ /* 0x0c0fe20007ffe0ff */
[----:B------:R-:W-:Y:S01]  /*04d0*/  IMAD R21, R24, 0x7d0, R6 ;  /* 0x000007d018157824 */ /* 0x000fe200078e0206 */
[----:B------:R-:W-:-:S05]  /*04e0*/  IADD3 R18, P3, PT, R7, R24, RZ ;  /* 0x0000001807127210 */ /* 0x000fca0007f7e0ff */
[----:B------:R-:W1:Y:S08]  /*04f0*/  LDC.64 R12, c[0x0][0x380] ;  /* 0x0000e000ff0c7b82 */ /* 0x000e700000000a00 */
[----:B------:R-:W2:Y:S01]  /*0500*/  LDC.64 R14, c[0x0][0x388] ;  /* 0x0000e200ff0e7b82 */ /* 0x000ea20000000a00 */
[----:B0-----:R-:W-:Y:S01]  /*0510*/  IMAD.WIDE.U32 R16, R19, 0x4, R16 ;  /* 0x0000000413107825 */ /* 0x001fe200078e0010 */
[----:B------:R-:W-:-:S05]  /*0520*/  IADD3.X R19, PT, PT, RZ, RZ, RZ, P3, !PT ;  /* 0x000000ffff137210 */ /* 0x000fca0001ffe4ff */
[----:B------:R-:W3:Y:S01]  /*0530*/  LDG.E R17, desc[UR4][R16.64] ;  /* 0x0000000410117981 */ /* 0x000ee2000c1e1900 */
[----:B-1----:R-:W-:-:S04]  /*0540*/  LEA R12, P3, R18, R12, 0x2 ;  /* 0x0000000c120c7211 */ /* 0x002fc800078610ff */
[----:B------:R-:W-:Y:S01]  /*0550*/  LEA.HI.X R13, R18, R13, R19, 0x2, P3 ;  /* 0x0000000d120d7211 */ /* 0x000fe200018f1413 */
[----:B--2---:R-:W-:-:S04]  /*0560*/  IMAD.WIDE R14, R21, 0x4, R14 ;  /* 0x00000004150e7825 */ /* 0x004fc800078e020e */
[----:B------:R-:W2:Y:S04]  /*0570*/  LDG.E R19, desc[UR4][R12.64+0x4] ;  /* 0x000004040c137981 */ /* 0x000ea8000c1e1900 */
[----:B------:R-:W3:Y:S04]  /*0580*/  LDG.E R18, desc[UR4][R14.64] ;  /* 0x000000040e127981 */ /* 0x000ee8000c1e1900 */
[----:B------:R-:W2:Y:S04]  /*0590*/  LDG.E R20, desc[UR4][R14.64+0x1f40] ;  /* 0x001f40040e147981 */ /* 0x000ea8000c1e1900 */
[----:B------:R-:W4:Y:S04]  /*05a0*/  LDG.E R25, desc[UR4][R14.64+0x3e80] ;  /* 0x003e80040e197981 */ /* 0x000f28000c1e1900 */
[----:B------:R-:W4:Y:S04]  /*05b0*/  LDG.E R21, desc[UR4][R12.64+0x8] ;  /* 0x000008040c157981 */ /* 0x000f28000c1e1900 */
[----:B------:R-:W5:Y:S04]  /*05c0*/  LDG.E R26, desc[UR4][R14.64+0x5dc0] ;  /* 0x005dc0040e1a7981 */ /* 0x000f68000c1e1900 */
[----:B------:R-:W5:Y:S01]  /*05d0*/  LDG.E R27, desc[UR4][R12.64+0xc] ;  /* 0x00000c040c1b7981 */ /* 0x000f62000c1e1900 */
[----:B------:R-:W-:-:S02]  /*05e0*/  VIADD R24, R24, 0x4 ;  /* 0x0000000418187836 */ /* 0x000fc40000000000 */
[----:B---3--:R-:W-:-:S04]  /*05f0*/  FFMA R18, R17, R18, R22 ;  /* 0x0000001211127223 */ /* 0x008fc80000000016 */
[----:B--2---:R-:W-:-:S04]  /*0600*/  FFMA R18, R19, R20, R18 ;  /* 0x0000001413127223 */ /* 0x004fc80000000012 */
[----:B----4-:R-:W-:-:S04]  /*0610*/  FFMA R18, R21, R25, R18 ;  /* 0x0000001915127223 */ /* 0x010fc80000000012 */
[----:B-----5:R-:W-:-:S07]  /*0620*/  FFMA R22, R27, R26, R18 ;  /* 0x0000001a1b167223 */ /* 0x020fce0000000012 */
.L_x_3:
[----:B------:R-:W-:Y:S05]  /*0630*/  @!P2 BRA `(.L_x_2) ;  /* 0x000000000074a947 */ /* 0x000fea0003800000 */
[----:B------:R-:W-:Y:S01]  /*0640*/  ISETP.NE.AND P2, PT, R3, 0x1, PT ;  /* 0x000000010300780c */ /* 0x000fe20003f45270 */
[----:B------:R-:W0:Y:S08]  /*0650*/  LDC.64 R14, c[0x0][0x380] ;  /* 0x0000e000ff0e7b82 */ /* 0x000e300000000a00 */
[----:B------:R-:W1:Y:S04]  /*0660*/  LDC.64 R16, c[0x0][0x388] ;  /* 0x0000e200ff107b82 */ /* 0x000e680000000a00 */
[----:B------:R-:W-:-:S04]  /*0670*/  @P2 IADD3 R25, P3, PT, R7, R24, RZ ;  /* 0x0000001807192210 */ /* 0x000fc80007f7e0ff */
[----:B------:R-:W2:Y:S01]  /*0680*/  @P2 LDC.64 R12, c[0x0][0x380] ;  /* 0x0000e000ff0c2b82 */ /* 0x000ea20000000a00 */
[----:B------:R-:W-:-:S07]  /*0690*/  @P2 IADD3.X R26, PT, PT, RZ, RZ, RZ, P3, !PT ;  /* 0x000000ffff1a2210 */ /* 0x000fce0001ffe4ff */
[----:B------:R-:W3:Y:S08]  /*06a0*/  LDC.64 R18, c[0x0][0x380] ;  /* 0x0000e000ff127b82 */ /* 0x000ef00000000a00 */
[----:B------:R-:W4:Y:S01]  /*06b0*/  LDC.64 R20, c[0x0][0x388] ;  /* 0x0000e200ff147b82 */ /* 0x000f220000000a00 */
[----:B--2---:R-:W-:-:S04]  /*06c0*/  @P2 LEA R12, P3, R25, R12, 0x2 ;  /* 0x0000000c190c2211 */ /* 0x004fc800078610ff */
[----:B------:R-:W-:Y:S01]  /*06d0*/  @P2 LEA.HI.X R13, R25, R13, R26, 0x2, P3 ;  /* 0x0000000d190d2211 */ /* 0x000fe200018f141a */
[C---:B------:R-:W-:Y:S01]  /*06e0*/  @P2 IMAD R25, R24.reuse, 0x7d0, R6 ;  /* 0x000007d018192824 */ /* 0x040fe200078e0206 */
[----:B------:R-:W-:Y:S02]  /*06f0*/  LOP3.LUT P3, RZ, R23, 0x1, RZ, 0xc0, !PT ;  /* 0x0000000117ff7812 */ /* 0x000fe4000786c0ff */
[----:B------:R-:W-:Y:S01]  /*0700*/  @P2 IADD3 R23, PT, PT, R7, R24, RZ ;  /* 0x0000001807172210 */ /* 0x000fe20007ffe0ff */
[----:B------:R-:W-:Y:S01]  /*0710*/  @P2 VIADD R24, R24, 0x2 ;  /* 0x0000000218182836 */ /* 0x000fe20000000000 */
[----:B------:R-:W2:Y:S01]  /*0720*/  @P2 LDG.E R12, desc[UR4][R12.64+0x4] ;  /* 0x000004040c0c2981 */ /* 0x000ea2000c1e1900 */
[----:B-1----:R-:W-:-:S04]  /*0730*/  @P2 IMAD.WIDE R16, R25, 0x4, R16 ;  /* 0x0000000419102825 */ /* 0x002fc800078e0210 */
[----:B0-----:R-:W-:Y:S02]  /*0740*/  @P2 IMAD.WIDE.U32 R14, R23, 0x4, R14 ;  /* 0x00000004170e2825 */ /* 0x001fe400078e000e */
[----:B------:R-:W5:Y:S02]  /*0750*/  @P2 LDG.E R23, desc[UR4][R16.64] ;  /* 0x0000000410172981 */ /* 0x000f64000c1e1900 */
[----:B------:R-:W-:Y:S01]  /*0760*/  @P3 IADD3 R25, PT, PT, R7, R24, RZ ;  /* 0x0000001807193210 */ /* 0x000fe20007ffe0ff */
[----:B------:R-:W-:Y:S01]  /*0770*/  @P3 IMAD R27, R24, 0x7d0, R6 ;  /* 0x000007d0181b3824 */ /* 0x000fe200078e0206 */
[----:B------:R-:W5:Y:S03]  /*0780*/  @P2 LDG.E R15, desc[UR4][R14.64] ;  /* 0x000000040e0f2981 */ /* 0x000f66000c1e1900 */
[----:B---3--:R-:W-:Y:S01]  /*0790*/  @P3 IMAD.WIDE.U32 R18, R25, 0x4, R18 ;  /* 0x0000000419123825 */ /* 0x008fe200078e0012 */
[----:B------:R-:W2:Y:S03]  /*07a0*/  @P2 LDG.E R24, desc[UR4][R16.64+0x1f40] ;  /* 0x001f400410182981 */ /* 0x000ea6000c1e1900 */
[----:B----4-:R-:W-:-:S02]  /*07b0*/  @P3 IMAD.WIDE R20, R27, 0x4, R20 ;  /* 0x000000041b143825 */ /* 0x010fc400078e0214 */
[----:B------:R-:W3:Y:S04]  /*07c0*/  @P3 LDG.E R19, desc[UR4][R18.64] ;  /* 0x0000000412133981 */ /* 0x000ee8000c1e1900 */
[----:B------:R-:W3:Y:S01]  /*07d0*/  @P3 LDG.E R20, desc[UR4][R20.64] ;  /* 0x0000000414143981 */ /* 0x000ee2000c1e1900 */
[----:B-----5:R-:W-:-:S04]  /*07e0*/  @P2 FFMA R23, R15, R23, R22 ;  /* 0x000000170f172223 */ /* 0x020fc80000000016 */
[----:B--2---:R-:W-:-:S04]  /*07f0*/  @P2 FFMA R22, R12, R24, R23 ;  /* 0x000000180c162223 */ /* 0x004fc80000000017 */
[----:B---3--:R-:W-:-:S07]  /*0800*/  @P3 FFMA R22, R19, R20, R22 ;  /* 0x0000001413163223 */ /* 0x008fce0000000016 */
.L_x_2:
[----:B------:R-:W0:Y:S01]  /*0810*/  LDC.64 R12, c[0x0][0x390] ;  /* 0x0000e400ff0c7b82 */ /* 0x000e220000000a00 */
[----:B------:R-:W-:-:S05]  /*0820*/  IADD3 R7, PT, PT, R6, R7, RZ ;  /* 0x0000000706077210 */ /* 0x000fca0007ffe0ff */
[----:B0-----:R-:W-:-:S05]  /*0830*/  IMAD.WIDE R12, R7, 0x4, R12 ;  /* 0x00000004070c7825 */ /* 0x001fca00078e020c */
[----:B------:R0:W-:Y:S01]  /*0840*/  STG.E desc[UR4][R12.64], R22 ;  /* 0x000000160c007986 */ /* 0x0001e2000c101904 */
[----:B------:R-:W-:Y:S05]  /*0850*/  @P0 BRA `(.L_x_4) ;  /* 0xfffffff800440947 */ /* 0x000fea000383ffff */
[----:B------:R-:W-:Y:S05]  /*0860*/  EXIT ;  /* 0x000000000000794d */ /* 0x000fea0003800000 */
.L_x_5:
[----:B------:R-:W-:-:S00]  /*0870*/  BRA `(.L_x_5) ;  /* 0xfffffffc00fc7947 */ /* 0x000fc0000383ffff */
[----:B------:R-:W-:-:S00]  /*0880*/  NOP ;  /* 0x0000000000007918 */ /* 0x000fc00000000000 */
[----:B------:R-:W-:-:S00]  /*0890*/  NOP ;  /* 0x0000000000007918 */ /* 0x000fc00000000000 */
[----:B------:R-:W-:-:S00]  /*08a0*/  NOP ;  /* 0x0000000000007918 */ /* 0x000fc00000000000 */
[----:B------:R-:W-:-:S00]  /*08b0*/  NOP ;  /* 0x0000000000007918 */ /* 0x000fc00000000000 */
[----:B------:R-:W-:-:S00]  /*08c0*/  NOP ;  /* 0x0000000000007918 */ /* 0x000fc00000000000 */
[----:B------:R-:W-:-:S00]  /*08d0*/  NOP ;  /* 0x0000000000007918 */ /* 0x000fc00000000000 */
[----:B------:R-:W-:-:S00]  /*08e0*/  NOP ;  /* 0x0000000000007918 */ /* 0x000fc00000000000 */
[----:B------:R-:W-:-:S00]  /*08f0*/  NOP ;  /* 0x0000000000007918 */ /* 0x000fc00000000000 */
.L_x_33:


//--------------------- .text._Z19matrixMulKernel_rowPfS_S_i --------------------------
	.section	.text._Z19matrixMulKernel_rowPfS_S_i,"ax",@progbits
	.align	128
        .global         _Z19matrixMulKernel_rowPfS_S_i
        .type           _Z19matrixMulKernel_rowPfS_S_i,@function
        .size           _Z19matrixMulKernel_rowPfS_S_i,(.L_x_34 - _Z19matrixMulKernel_rowPfS_S_i)
        .other          _Z19matrixMulKernel_rowPfS_S_i,@"STO_CUDA_ENTRY STV_DEFAULT"
_Z19matrixMulKernel_rowPfS_S_i:
.text._Z19matrixMulKernel_rowPfS_S_i:
        /* <DEDUP_REMOVED lines=10> */
[----:B------:R-:W-:Y:S01]  /*00a0*/  LOP3.LUT R0, R4, 0x7, RZ, 0xc0, !PT ;  /* 0x0000000704007812 */ /* 0x000fe200078ec0ff */
[----:B------:R-:W-:Y:S02]  /*00b0*/  HFMA2 R6, -RZ, RZ, 0, 0 ;  /* 0x00000000ff067431 */ /* 0x000fe400000001ff */
[----:B------:R-:W-:Y:S01]  /*00c0*/  IMAD R3, R3, R4, RZ ;  /* 0x0000000403037224 */ /* 0x000fe200078e02ff */
[----:B------:R-:W1:Y:S01]  /*00d0*/  LDCU.64 UR4, c[0x0][0x358] ;  /* 0x00006b00ff0477ac */ /* 0x000e620008000a00 */
[----:B------:R-:W-:Y:S02]  /*00e0*/  IADD3 R2, PT, PT, R0, -0x1, RZ ;  /* 0xffffffff00027810 */ /* 0x000fe40007ffe0ff */
[----:B------:R-:W2:Y:S02]  /*00f0*/  LDC.64 R10, c[0x0][0x388] ;  /* 0x0000e200ff0a7b82 */ /* 0x000ea40000000a00 */
[----:B------:R-:W-:-:S02]  /*0100*/  ISETP.GE.U32.AND P0, PT, R2, 0x3, PT ;  /* 0x000000030200780c */ /* 0x000fc40003f06070 */
[C---:B------:R-:W-:Y:S02]  /*0110*/  LOP3.LUT R2, R4.reuse, 0x7ffffff8, RZ, 0xc0, !PT ;  /* 0x7ffffff804027812 */ /* 0x040fe400078ec0ff */
[----:B------:R-:W-:Y:S02]  /*0120*/  LOP3.LUT R4, R4, 0x3, RZ, 0xc0, !PT ;  /* 0x0000000304047812 */ /* 0x000fe400078ec0ff */
[----:B------:R-:W-:Y:S02]  /*0130*/  IADD3 R5, PT, PT, -R2, RZ, RZ ;  /* 0x000000ff02057210 */ /* 0x000fe40007ffe1ff */
[----:B0-----:R-:W-:-:S04]  /*0140*/  IADD3 R8, P1, PT, R8, 0x10, RZ ;  /* 0x0000001008087810 */ /* 0x001fc80007f3e0ff */
[----:B------:R-:W-:Y:S02]  /*0150*/  IADD3.X R9, PT, PT, RZ, R9, RZ, P1, !PT ;  /* 0x00000009ff097210 */ /* 0x000fe40000ffe4ff */
[----:B--2---:R-:W-:-:S04]  /*0160*/  IADD3 R10, P2, PT, R10, 0x7d00, RZ ;  /* 0x00007d000a0a7810 */ /* 0x004fc80007f5e0ff */
[----:B-1----:R-:W-:-:S09]  /*0170*/  IADD3.X R11, PT, PT, RZ, R11, RZ, P2, !PT ;  /* 0x0000000bff0b7210 */ /* 0x002fd200017fe4ff */
.L_x_10:
[----:B0-----:R-:W0:Y:S01]  /*0180*/  LDC R7, c[0x0][0x398] ;  /* 0x0000e600ff077b82 */ /* 0x001e220000000800 */
[----:B------:R-:W-:Y:S02]  /*0190*/  CS2R R22, SRZ ;  /* 0x0000000000167805 */ /* 0x000fe4000001ff00 */
[----:B0-----:R-:W-:-:S13]  /*01a0*/  ISETP.GE.U32.AND P1, PT, R7, 0x8, PT ;  /* 0x000000080700780c */ /* 0x001fda0003f26070 */
[----:B------:R-:W-:Y:S05]  /*01b0*/  @!P1 BRA `(.L_x_6) ;  /* 0x0000000000909947 */ /* 0x000fea0003800000 */
[----:B------:R-:W-:Y:S01]  /*01c0*/  IMAD.WIDE.U32 R12, R6, 0x4, R10 ;  /* 0x00000004060c7825 */ /* 0x000fe200078e000a */
[----:B------:R-:W-:Y:S02]  /*01d0*/  MOV R23, RZ ;  /* 0x000000ff00177202 */ /* 0x000fe40000000f00 */
[----:B------:R-:W-:Y:S01]  /*01e0*/  MOV R16, R5 ;  /* 0x0000000500107202 */ /* 0x000fe20000000f00 */
[----:B------:R-:W-:-:S07]  /*01f0*/  IMAD.MOV.U32 R17, RZ, RZ, R3 ;  /* 0x000000ffff117224 */ /* 0x000fce00078e0003 */
.L_x_7:
[----:B------:R-:W-:Y:S01]  /*0200*/  IMAD.WIDE R14, R17, 0x4, R8 ;  /* 0x00000004110e7825 */ /* 0x000fe200078e0208 */
[----:B------:R-:W2:Y:S04]  /*0210*/  LDG.E R19, desc[UR4][R12.64+-0x7d00] ;  /* 0xff8300040c137981 */ /* 0x000ea8000c1e1900 */
[----:B------:R-:W2:Y:S04]  /*0220*/  LDG.E R18, desc[UR4][R14.64+-0x10] ;  /* 0xfffff0040e127981 */ /* 0x000ea8000c1e1900 */
[----:B------:R-:W3:Y:S04]  /*0230*/  LDG.E R24, desc[UR4][R12.64+-0x5dc0] ;  /* 0xffa240040c187981 */ /* 0x000ee8000c1e1900 */
[----:B------:R-:W3:Y:S04]  /*0240*/  LDG.E R22, desc[UR4][R14.64+-0xc] ;  /* 0xfffff4040e167981 */ /* 0x000ee8000c1e1900 */
[----:B------:R-:W4:Y:S04]  /*0250*/  LDG.E R20, desc[UR4][R12.64+-0x3e80] ;  /* 0xffc180040c147981 */ /* 0x000f28000c1e1900 */
[----:B------:R-:W4:Y:S04]  /*0260*/  LDG.E R21, desc[UR4][R14.64+-0x8] ;  /* 0xfffff8040e157981 */ /* 0x000f28000c1e1900 */
[----:B------:R-:W5:Y:S04]  /*0270*/  LDG.E R27, desc[UR4][R12.64+0x3e80] ;  /* 0x003e80040c1b7981 */ /* 0x000f68000c1e1900 */
[----:B------:R-:W5:Y:S04]  /*0280*/  LDG.E R25, desc[UR4][R14.64+0xc] ;  /* 0x00000c040e197981 */ /* 0x000f68000c1e1900 */
[----:B------:R-:W5:Y:S01]  /*0290*/  LDG.E R26, desc[UR4][R12.64+0x5dc0] ;  /* 0x005dc0040c1a7981 */ /* 0x000f62000c1e1900 */
[----:B--2---:R-:W-:-:S03]  /*02a0*/  FFMA R23, R18, R19, R23 ;  /* 0x0000001312177223 */ /* 0x004fc60000000017 */
[----:B------:R-:W2:Y:S04]  /*02b0*/  LDG.E R18, desc[UR4][R12.64+-0x1f40] ;  /* 0xffe0c0040c127981 */ /* 0x000ea8000c1e1900 */
[----:B------:R-:W2:Y:S01]  /*02c0*/  LDG.E R19, desc[UR4][R14.64+-0x4] ;  /* 0xfffffc040e137981 */ /* 0x000ea2000c1e1900 */
[----:B---3--:R-:W-:-:S03]  /*02d0*/  FFMA R24, R22, R24, R23 ;  /* 0x0000001816187223 */ /* 0x008fc60000000017 */
[----:B------:R-:W3:Y:S04]  /*02e0*/  LDG.E R22, desc[UR4][R12.64] ;  /* 0x000000040c167981 */ /* 0x000ee8000c1e1900 */
[----:B------:R-:W3:Y:S01]  /*02f0*/  LDG.E R23, desc[UR4][R14.64] ;  /* 0x000000040e177981 */ /* 0x000ee2000c1e1900 */
[----:B----4-:R-:W-:-:S03]  /*0300*/  FFMA R28, R21, R20, R24 ;  /* 0x00000014151c7223 */ /* 0x010fc60000000018 */
[----:B------:R0:W4:Y:S04]  /*0310*/  LDG.E R24, desc[UR4][R12.64+0x1f40] ;  /* 0x001f40040c187981 */ /* 0x000128000c1e1900 */
[----:B------:R-:W4:Y:S04]  /*0320*/  LDG.E R21, desc[UR4][R14.64+0x4] ;  /* 0x000004040e157981 */ /* 0x000f28000c1e1900 */
[----:B------:R-:W5:Y:S01]  /*0330*/  LDG.E R20, desc[UR4][R14.64+0x8] ;  /* 0x000008040e147981 */ /* 0x000f62000c1e1900 */
[----:B------:R-:W-:-:S04]  /*0340*/  IADD3 R16, PT, PT, R16, 0x8, RZ ;  /* 0x0000000810107810 */ /* 0x000fc80007ffe0ff */
[----:B------:R-:W-:Y:S02]  /*0350*/  ISETP.NE.AND P1, PT, R16, RZ, PT ;  /* 0x000000ff1000720c */ /* 0x000fe40003f25270 */
[----:B0-----:R-:W-:Y:S02]  /*0360*/  IADD3 R12, P2, PT, R12, 0xfa00, RZ ;  /* 0x0000fa000c0c7810 */ /* 0x001fe40007f5e0ff */
[----:B------:R-:W-:Y:S02]  /*0370*/  IADD3 R17, PT, PT, R17, 0x8, RZ ;  /* 0x0000000811117810 */ /* 0x000fe40007ffe0ff */
[----:B------:R-:W-:Y:S01]  /*0380*/  IADD3.X R13, PT, PT, RZ, R13, RZ, P2, !PT ;  /* 0x0000000dff0d7210 */ /* 0x000fe200017fe4ff */
[----:B--2---:R-:W-:-:S04]  /*0390*/  FFMA R18, R19, R18, R28 ;  /* 0x0000001213127223 */ /* 0x004fc8000000001c */
[----:B---3--:R-:W-:-:S04]  /*03a0*/  FFMA R18, R23, R22, R18 ;  /* 0x0000001617127223 */ /* 0x008fc80000000012 */
[----:B----4-:R-:W-:-:S04]  /*03b0*/  FFMA R21, R21, R24, R18 ;  /* 0x0000001815157223 */ /* 0x010fc80000000012 */
[----:B-----5:R-:W-:-:S04]  /*03c0*/  FFMA R20, R20, R27, R21 ;  /* 0x0000001b14147223 */ /* 0x020fc80000000015 */
[----:B------:R-:W-:Y:S01]  /*03d0*/  FFMA R23, R25, R26, R20 ;  /* 0x0000001a19177223 */ /* 0x000fe20000000014 */
[----:B------:R-:W-:Y:S06]  /*03e0*/  @P1 BRA `(.L_x_7) ;  /* 0xfffffffc00841947 */ /* 0x000fec000383ffff */
[----:B------:R-:W-:-:S07]  /*03f0*/  IMAD.MOV.U32 R22, RZ, RZ, R2 ;  /* 0x000000ffff167224 */ /* 0x000fce00078e0002 */
.L_x_6:
[----:B------:R-:W-:-:S13]  /*0400*/  ISETP.NE.AND P1, PT, R0, RZ, PT ;  /* 0x000000ff0000720c */ /* 0x000fda0003f25270 */
[----:B------:R-:W-:Y:S05]  /*0410*/  @!P1 BRA `(.L_x_8) ;  /* 0x0000000000d89947 */ /* 0x000fea0003800000 */
[----:B------:R-:W-:Y:S01]  /*0420*/  ISETP.NE.AND P1, PT, R4, RZ, PT ;  /* 0x000000ff0400720c */ /* 0x000fe20003f25270 */
[----:B------:R-:W-:-:S12]  /*0430*/  @!P0 BRA `(.L_x_9) ;  /* 0x0000000000648947 */ /* 0x000fd80003800000 */
[----:B------:R-:W0:Y:S01]  /*0440*/  LDC.64 R12, c[0x0][0x388] ;  /* 0x0000e200ff0c7b82 */ /* 0x000e220000000a00 */
[----:B------:R-:W-:Y:S01]  /*0450*/  IMAD R17, R22, 0x7d0, R6 ;  /* 0x000007d016117824 */ /* 0x000fe200078e0206 */
[----:B------:R-:W-:-:S04]  /*0460*/  IADD3 R15, PT, PT, R3, R22, RZ ;  /* 0x00000016030f7210 */ /* 0x000fc80007ffe0ff */
[C---:B------:R-:W-:Y:S02]  /*0470*/  IADD3 R25, PT, PT, R17.reuse, 0x7d0, RZ ;  /* 0x000007d011197810 */ /* 0x040fe40007ffe0ff */
[----:B------:R-:W1:Y:S01]  /*0480*/  LDC.64 R18, c[0x0][0x380] ;  /* 0x0000e000ff127b82 */ /* 0x000e620000000a00 */
[C---:B------:R-:W-:Y:S02]  /*0490*/  IADD3 R27, PT, PT, R17.reuse, 0xfa0, RZ ;  /* 0x00000fa0111b7810 */ /* 0x040fe40007ffe0ff */
[C---:B------:R-:W-:Y:S01]  /*04a0*/  IADD3 R29, PT, PT, R17.reuse, 0x1770, RZ ;  /* 0x00001770111d7810 */ /* 0x040fe20007ffe0ff */
[----:B0-----:R-:W-:-:S04]  /*04b0*/  IMAD.WIDE.U32 R20, R17, 0x4, R12 ;  /* 0x0000000411147825 */ /* 0x001fc800078e000c */
[----:B-1----:R-:W-:Y:S02]  /*04c0*/  IMAD.WIDE R18, R15, 0x4, R18 ;  /* 0x000000040f127825 */ /* 0x002fe400078e0212 */
[----:B------:R-:W2:Y:S02]  /*04d0*/  LDG.E R20, desc[UR4][R20.64] ;  /* 0x0000000414147981 */ /* 0x000ea4000c1e1900 */
[--C-:B------:R-:W-:Y:S02]  /*04e0*/  IMAD.WIDE.U32 R14, R25, 0x4, R12.reuse ;  /* 0x00000004190e7825 */ /* 0x100fe400078e000c */
[----:B------:R-:W2:Y:S02]  /*04f0*/  LDG.E R24, desc[UR4][R18.64] ;  /* 0x0000000412187981 */ /* 0x000ea4000c1e1900 */
[--C-:B------:R-:W-:Y:S02]  /*0500*/  IMAD.WIDE.U32 R16, R27, 0x4, R12.reuse ;  /* 0x000000041b107825 */ /* 0x100fe400078e000c */
[----:B------:R-:W3:Y:S04]  /*0510*/  LDG.E R25, desc[UR4][R18.64+0x4] ;  /* 0x0000040412197981 */ /* 0x000ee8000c1e1900 */
[----:B------:R-:W3:Y:S01]  /*0520*/  LDG.E R14, desc[UR4][R14.64] ;  /* 0x000000040e0e7981 */ /* 0x000ee2000c1e1900 */
[----:B------:R-:W-:-:S03]  /*0530*/  IMAD.WIDE.U32 R12, R29, 0x4, R12 ;  /* 0x000000041d0c7825 */ /* 0x000fc600078e000c */
[----:B------:R-:W4:Y:S04]  /*0540*/  LDG.E R16, desc[UR4][R16.64] ;  /* 0x0000000410107981 */ /* 0x000f28000c1e1900 */
[----:B------:R-:W4:Y:S04]  /*0550*/  LDG.E R27, desc[UR4][R18.64+0x8] ;  /* 0x00000804121b7981 */ /* 0x000f28000c1e1900 */
[----:B------:R-:W5:Y:S04]  /*0560*/  LDG.E R29, desc[UR4][R18.64+0xc] ;  /* 0x00000c04121d7981 */ /* 0x000f68000c1e1900 */
[----:B------:R-:W5:Y:S01]  /*0570*/  LDG.E R12, desc[UR4][R12.64] ;  /* 0x000000040c0c7981 */ /* 0x000f62000c1e1900 */
[----:B------:R-:W-:Y:S01]  /*0580*/  IADD3 R22, PT, PT, R22, 0x4, RZ ;  /* 0x0000000416167810 */ /* 0x000fe20007ffe0ff */
[----:B--2---:R-:W-:-:S04]  /*0590*/  FFMA R20, R24, R20, R23 ;  /* 0x0000001418147223 */ /* 0x004fc80000000017 */
[----:B---3--:R-:W-:-:S04]  /*05a0*/  FFMA R20, R25, R14, R20 ;  /* 0x0000000e19147223 */ /* 0x008fc80000000014 */
[----:B----4-:R-:W-:-:S04]  /*05b0*/  FFMA R20, R27, R16, R20 ;  /* 0x000000101b147223 */ /* 0x010fc80000000014 */
[----:B-----5:R-:W-:-:S07]  /*05c0*/  FFMA R23, R29, R12, R20 ;  /* 0x0000000c1d177223 */ /* 0x020fce0000000014 */
.L_x_9:
[----:B------:R-:W-:Y:S05]  /*05d0*/  @!P1 BRA `(.L_x_8) ;  /* 0x0000000000689947 */ /* 0x000fea0003800000 */
[----:B------:R-:W0:Y:S01]  /*05e0*/  LDC.64 R12, c[0x0][0x388] ;  /* 0x0000e200ff0c7b82 */ /* 0x000e220000000a00 */
[----:B------:R-:W-:Y:S02]  /*05f0*/  ISETP.NE.AND P1, PT, R4, 0x1, PT ;  /* 0x000000010400780c */ /* 0x000fe40003f25270 */
[----:B------:R-:W-:-:S05]  /*0600*/  LOP3.LUT P2, RZ, R7, 0x1, RZ, 0xc0, !PT ;  /* 0x0000000107ff7812 */ /* 0x000fca000784c0ff */
[----:B------:R-:W1:Y:S06]  /*0610*/  LDC.64 R20, c[0x0][0x380] ;  /* 0x0000e000ff147b82 */ /* 0x000e6c0000000a00 */
[C---:B------:R-:W-:Y:S02]  /*0620*/  @P1 IMAD R19, R22.reuse, 0x7d0, R6 ;  /* 0x000007d016131824 */ /* 0x040fe400078e0206 */
[----:B------:R-:W2:Y:S01]  /*0630*/  LDC.64 R14, c[0x0][0x380] ;  /* 0x0000e000ff0e7b82 */ /* 0x000ea20000000a00 */
[----:B------:R-:W-:Y:S01]  /*0640*/  @P1 IMAD.IADD R25, R3, 0x1, R22 ;  /* 0x0000000103191824 */ /* 0x000fe200078e0216 */
[----:B------:R-:W-:-:S02]  /*0650*/  @P1 IADD3 R22, PT, PT, R22, 0x2, RZ ;  /* 0x0000000216161810 */ /* 0x000fc40007ffe0ff */
[----:B------:R-:W-:-:S04]  /*0660*/  @P1 IADD3 R27, PT, PT, R19, 0x7d0, RZ ;  /* 0x000007d0131b1810 */ /* 0x000fc80007ffe0ff */
[----:B------:R-:W3:Y:S01]  /*0670*/  LDC.64 R16, c[0x0][0x388] ;  /* 0x0000e200ff107b82 */ /* 0x000ee20000000a00 */
[----:B0-----:R-:W-:-:S04]  /*0680*/  @P1 IMAD.WIDE.U32 R18, R19, 0x4, R12 ;  /* 0x0000000413121825 */ /* 0x001fc800078e000c */
[----:B------:R-:W-:Y:S02]  /*0690*/  @P1 IMAD.WIDE.U32 R12, R27, 0x4, R12 ;  /* 0x000000041b0c1825 */ /* 0x000fe400078e000c */
[----:B------:R-:W4:Y:S02]  /*06a0*/  @P1 LDG.E R18, desc[UR4][R18.64] ;  /* 0x0000000412121981 */ /* 0x000f24000c1e1900 */
[----:B-1----:R-:W-:Y:S01]  /*06b0*/  @P1 IMAD.WIDE R20, R25, 0x4, R20 ;  /* 0x0000000419141825 */ /* 0x002fe200078e0214 */
[----:B------:R-:W-:Y:S01]  /*06c0*/  @P2 IADD3 R25, PT, PT, R3, R22, RZ ;  /* 0x0000001603192210 */ /* 0x000fe20007ffe0ff */
[----:B------:R-:W5:Y:S02]  /*06d0*/  @P1 LDG.E R12, desc[UR4][R12.64] ;  /* 0x000000040c0c1981 */ /* 0x000f64000c1e1900 */
[----:B------:R-:W-:Y:S02]  /*06e0*/  @P2 IMAD R27, R22, 0x7d0, R6 ;  /* 0x000007d0161b2824 */ /* 0x000fe400078e0206 */
[----:B------:R-:W4:Y:S01]  /*06f0*/  @P1 LDG.E R22, desc[UR4][R20.64] ;  /* 0x0000000414161981 */ /* 0x000f22000c1e1900 */
[----:B--2---:R-:W-:-:S03]  /*0700*/  @P2 IMAD.WIDE R14, R25, 0x4, R14 ;  /* 0x00000004190e2825 */ /* 0x004fc600078e020e */
[----:B------:R-:W5:Y:S04]  /*0710*/  @P1 LDG.E R24, desc[UR4][R20.64+0x4] ;  /* 0x0000040414181981 */ /* 0x000f68000c1e1900 */
[----:B------:R-:W2:Y:S01]  /*0720*/  @P2 LDG.E R14, desc[UR4][R14.64] ;  /* 0x000000040e0e2981 */ /* 0x000ea2000c1e1900 */
[----:B---3--:R-:W-:-:S06]  /*0730*/  @P2 IMAD.WIDE.U32 R16, R27, 0x4, R16 ;  /* 0x000000041b102825 */ /* 0x008fcc00078e0010 */
[----:B------:R-:W2:Y:S01]  /*0740*/  @P2 LDG.E R16, desc[UR4][R16.64] ;  /* 0x0000000410102981 */ /* 0x000ea2000c1e1900 */
[----:B----4-:R-:W-:-:S04]  /*0750*/  @P1 FFMA R25, R22, R18, R23 ;  /* 0x0000001216191223 */ /* 0x010fc80000000017 */
[----:B-----5:R-:W-:-:S04]  /*0760*/  @P1 FFMA R23, R24, R12, R25 ;  /* 0x0000000c18171223 */ /* 0x020fc80000000019 */
[----:B--2---:R-:W-:-:S07]  /*0770*/  @P2 FFMA R23, R14, R16, R23 ;  /* 0x000000100e172223 */ /* 0x004fce0000000017 */
.L_x_8:
[----:B------:R-:W0:Y:S01]  /*0780*/  LDC.64 R12, c[0x0][0x390] ;  /* 0x0000e400ff0c7b82 */ /* 0x000e220000000a00 */
[----:B------:R-:W-:Y:S02]  /*0790*/  IADD3 R15, PT, PT, R3, R6, RZ ;  /* 0x00000006030f7210 */ /* 0x000fe40007ffe0ff */
[----:B------:R-:W-:-:S04]  /*07a0*/  IADD3 R6, PT, PT, R6, 0x1, RZ ;  /* 0x0000000106067810 */ /* 0x000fc80007ffe0ff */
[----:B------:R-:W-:Y:S01]  /*07b0*/  ISETP.NE.AND P1, PT, R6, R7, PT ;  /* 0x000000070600720c */ /* 0x000fe20003f25270 */
[----:B0-----:R-:W-:-:S05]  /*07c0*/  IMAD.WIDE R12, R15, 0x4, R12 ;  /* 0x000000040f0c7825 */ /* 0x001fca00078e020c */
[----:B------:R0:W-:Y:S07]  /*07d0*/  STG.E desc[UR4][R12.64], R23 ;  /* 0x000000170c007986 */ /* 0x0001ee000c101904 */
[----:B------:R-:W-:Y:S05]  /*07e0*/  @P1 BRA `(.L_x_10) ;  /* 0xfffffff800641947 */ /* 0x000fea000383ffff */
[----:B------:R-:W-:Y:S05]  /*07f0*/  EXIT ;  /* 0x000000000000794d */ /* 0x000fea0003800000 */
.L_x_11:
        /* <DEDUP_REMOVED lines=16> */
.L_x_34:


//--------------------- .text._Z21matrixMulKernel_naivePfS_S_i --------------------------
	.section	.text._Z21matrixMulKernel_naivePfS_S_i,"ax",@progbits
	.align	128
        .global         _Z21matrixMulKernel_naivePfS_S_i
        .type           _Z21matrixMulKernel_naivePfS_S_i,@function
        .size           _Z21matrixMulKernel_naivePfS_S_i,(.L_x_35 - _Z21matrixMulKernel_naivePfS_S_i)
        .other          _Z21matrixMulKernel_naivePfS_S_i,@"STO_CUDA_ENTRY STV_DEFAULT"
_Z21matrixMulKernel_naivePfS_S_i:
.text._Z21matrixMulKernel_naivePfS_S_i:
[----:B------:R-:W-:Y:S01]  /*0000*/  LDC R1, c[0x0][0x37c] ;  /* 0x0000df00ff017b82 */ /* 0x000fe20000000800 */
[----:B------:R-:W0:Y:S07]  /*0010*/  S2R R13, SR_TID.Y ;  /* 0x00000000000d7919 */ /* 0x000e2e0000002200 */
[----:B------:R-:W0:Y:S01]  /*0020*/  S2UR UR4, SR_CTAID.Y ;  /* 0x00000000000479c3 */ /* 0x000e220000002600 */
[----:B------:R-:W1:Y:S01]  /*0030*/  LDCU UR20, c[0x0][0x398] ;  /* 0x00007300ff1477ac */ /* 0x000e620008000800 */
[----:B------:R-:W2:Y:S06]  /*0040*/  S2R R2, SR_TID.X ;  /* 0x0000000000027919 */ /* 0x000eac0000002100 */
[----:B------:R-:W0:Y:S08]  /*0050*/  LDC R0, c[0x0][0x364] ;  /* 0x0000d900ff007b82 */ /* 0x000e300000000800 */
[----:B------:R-:W2:Y:S08]  /*0060*/  S2UR UR5, SR_CTAID.X ;  /* 0x00000000000579c3 */ /* 0x000eb00000002500 */
[----:B------:R-:W2:Y:S01]  /*0070*/  LDC R3, c[0x0][0x360] ;  /* 0x0000d800ff037b82 */ /* 0x000ea20000000800 */
[----:B0-----:R-:W-:-:S02]  /*0080*/  IMAD R13, R0, UR4, R13 ;  /* 0x00000004000d7c24 */ /* 0x001fc4000f8e020d */
[----:B--2---:R-:W-:-:S05]  /*0090*/  IMAD R0, R3, UR5, R2 ;  /* 0x0000000503007c24 */ /* 0x004fca000f8e0202 */
[----:B------:R-:W-:-:S04]  /*00a0*/  VIMNMX R2, PT, PT, R13, R0, !PT ;  /* 0x000000000d027248 */ /* 0x000fc80007fe0100 */
[----:B-1----:R-:W-:-:S13]  /*00b0*/  ISETP.GE.AND P0, PT, R2, UR20, PT ;  /* 0x0000001402007c0c */ /* 0x002fda000bf06270 */
[----:B------:R-:W-:Y:S05]  /*00c0*/  @P0 EXIT ;  /* 0x000000000000094d */ /* 0x000fea0003800000 */
[----:B------:R-:W-:Y:S01]  /*00d0*/  UISETP.GE.U32.AND UP0, UPT, UR20, 0x8, UPT ;  /* 0x000000081400788c */ /* 0x000fe2000bf06070 */
[----:B------:R-:W-:Y:S02]  /*00e0*/  HFMA2 R12, -RZ, RZ, 0, 0 ;  /* 0x00000000ff0c7431 */ /* 0x000fe400000001ff */
[----:B------:R-:W-:Y:S01]  /*00f0*/  IMAD R13, R13, UR20, RZ ;  /* 0x000000140d0d7c24 */ /* 0x000fe2000f8e02ff */
[----:B------:R-:W-:Y:S01]  /*0100*/  UMOV UR4, URZ ;  /* 0x000000ff00047c82 */ /* 0x000fe20008000000 */
[----:B------:R-:W0:Y:S04]  /*0110*/  LDCU.64 UR18, c[0x0][0x358] ;  /* 0x00006b00ff1277ac */ /* 0x000e280008000a00 */
[----:B------:R-:W-:Y:S05]  /*0120*/  BRA.U !UP0, `(.L_x_12) ;  /* 0x0000000508047547 */ /* 0x000fea000b800000 */
[----:B------:R-:W1:Y:S01]  /*0130*/  LDCU.128 UR24, c[0x0][0x380] ;  /* 0x00007000ff1877ac */ /* 0x000e620008000c00 */
[----:B------:R-:W-:Y:S02]  /*0140*/  MOV R12, RZ ;  /* 0x000000ff000c7202 */ /* 0x000fe40000000f00 */
[----:B------:R-:W-:Y:S01]  /*0150*/  MOV R14, R0 ;  /* 0x00000000000e7202 */ /* 0x000fe20000000f00 */
[----:B------:R-:W-:-:S04]  /*0160*/  ULOP3.LUT UR4, UR20, 0x7ffffff8, URZ, 0xc0, !UPT ;  /* 0x7ffffff814047892 */ /* 0x000fc8000f8ec0ff */
[----:B------:R-:W-:Y:S01]  /*0170*/  UIADD3 UR5, UPT, UPT, -UR4, URZ, URZ ;  /* 0x000000ff04057290 */ /* 0x000fe2000fffe1ff */
[----:B-1----:R-:W-:Y:S01]  /*0180*/  MOV R2, UR24 ;  /* 0x0000001800027c02 */ /* 0x002fe20008000f00 */
[----:B------:R-:W-:Y:S01]  /*0190*/  UIMAD.WIDE UR6, UR20, 0x8, UR26 ;  /* 0x00000008140678a5 */ /* 0x000fe2000f8e021a */
[----:B------:R-:W-:Y:S01]  /*01a0*/  MOV R3, UR25 ;  /* 0x0000001900037c02 */ /* 0x000fe20008000f00 */
[----:B------:R-:W-:Y:S02]  /*01b0*/  UIMAD.WIDE UR8, UR20, 0xc, UR26 ;  /* 0x0000000c140878a5 */ /* 0x000fe4000f8e021a */
[----:B------:R-:W-:Y:S01]  /*01c0*/  UIMAD.WIDE UR10, UR20, 0x10, UR26 ;  /* 0x00000010140a78a5 */ /* 0x000fe2000f8e021a */
[----:B------:R-:W-:Y:S01]  /*01d0*/  IMAD.WIDE.U32 R2, R13, 0x4, R2 ;  /* 0x000000040d027825 */ /* 0x000fe200078e0002 */
[----:B------:R-:W-:Y:S02]  /*01e0*/  UIMAD.WIDE UR12, UR20, 0x14, UR26 ;  /* 0x00000014140c78a5 */ /* 0x000fe4000f8e021a */
[----:B------:R-:W-:Y:S01]  /*01f0*/  UIMAD.WIDE UR14, UR20, 0x18, UR26 ;  /* 0x00000018140e78a5 */ /* 0x000fe2000f8e021a */
[----:B------:R-:W-:Y:S01]  /*0200*/  IADD3 R2, P0, PT, R2, 0x10, RZ ;  /* 0x0000001002027810 */ /* 0x000fe20007f1e0ff */
[----:B------:R-:W-:-:S03]  /*0210*/  UIMAD.WIDE UR16, UR20, 0x1c, UR26 ;  /* 0x0000001c141078a5 */ /* 0x000fc6000f8e021a */
[----:B------:R-:W-:-:S09]  /*0220*/  IADD3.X R3, PT, PT, RZ, R3, RZ, P0, !PT ;  /* 0x00000003ff037210 */ /* 0x000fd200007fe4ff */
.L_x_13:
[----:B------:R-:W-:Y:S01]  /*0230*/  UIMAD.WIDE UR22, UR20, 0x4, UR26 ;  /* 0x00000004141678a5 */ /* 0x000fe2000f8e021a */
[----:B------:R-:W-:Y:S02]  /*0240*/  IMAD.MOV.U32 R23, RZ, RZ, 0x4 ;  /* 0x00000004ff177424 */ /* 0x000fe400078e00ff */
[----:B------:R-:W-:Y:S01]  /*0250*/  HFMA2 R11, -RZ, RZ, 0, 2.384185791015625e-07 ;  /* 0x00000004ff0b7431 */ /* 0x000fe200000001ff */
[----:B------:R-:W-:Y:S01]  /*0260*/  MOV R25, 0x4 ;  /* 0x0000000400197802 */ /* 0x000fe20000000f00 */
[----:B0-----:R-:W2:Y:S01]  /*0270*/  LDG.E R21, desc[UR18][R2.64+-0x10] ;  /* 0xfffff01202157981 */ /* 0x001ea2000c1e1900 */
[C---:B------:R-:W-:Y:S01]  /*0280*/  IMAD.WIDE R22, R14.reuse, R23, UR26 ;  /* 0x0000001a0e167e25 */ /* 0x040fe2000f8e0217 */
[----:B------:R-:W-:Y:S02]  /*0290*/  MOV R8, UR22 ;  /* 0x0000001600087c02 */ /* 0x000fe40008000f00 */
[----:B------:R-:W-:Y:S01]  /*02a0*/  MOV R9, UR23 ;  /* 0x0000001700097c02 */ /* 0x000fe20008000f00 */
[----:B------:R-:W3:Y:S02]  /*02b0*/  LDG.E R19, desc[UR18][R2.64+-0xc] ;  /* 0xfffff41202137981 */ /* 0x000ee4000c1e1900 */
[----:B------:R-:W-:-:S02]  /*02c0*/  IMAD.WIDE R8, R14, 0x4, R8 ;  /* 0x000000040e087825 */ /* 0x000fc400078e0208 */
[----:B------:R-:W2:Y:S01]  /*02d0*/  LDG.E R22, desc[UR18][R22.64] ;  /* 0x0000001216167981 */ /* 0x000ea2000c1e1900 */
[----:B------:R-:W-:Y:S01]  /*02e0*/  MOV R5, 0x4 ;  /* 0x0000000400057802 */ /* 0x000fe20000000f00 */
[C---:B------:R-:W-:Y:S02]  /*02f0*/  IMAD.WIDE R24, R14.reuse, R25, UR6 ;  /* 0x000000060e187e25 */ /* 0x040fe4000f8e0219 */
[----:B------:R0:W3:Y:S02]  /*0300*/  LDG.E R20, desc[UR18][R8.64] ;  /* 0x0000001208147981 */ /* 0x0000e4000c1e1900 */
[----:B------:R-:W-:Y:S02]  /*0310*/  IMAD.WIDE R10, R14, R11, UR8 ;  /* 0x000000080e0a7e25 */ /* 0x000fe4000f8e020b */
[----:B------:R-:W4:Y:S04]  /*0320*/  LDG.E R18, desc[UR18][R24.64] ;  /* 0x0000001218127981 */ /* 0x000f28000c1e1900 */
[----:B------:R-:W4:Y:S01]  /*0330*/  LDG.E R17, desc[UR18][R2.64+-0x8] ;  /* 0xfffff81202117981 */ /* 0x000f22000c1e1900 */
[----:B0-----:R-:W-:-:S02]  /*0340*/  HFMA2 R9, -RZ, RZ, 0, 2.384185791015625e-07 ;  /* 0x00000004ff097431 */ /* 0x001fc400000001ff */
[----:B------:R-:W-:Y:S01]  /*0350*/  IMAD.MOV.U32 R7, RZ, RZ, 0x4 ;  /* 0x00000004ff077424 */ /* 0x000fe200078e00ff */
[----:B------:R0:W5:Y:S01]  /*0360*/  LDG.E R16, desc[UR18][R10.64] ;  /* 0x000000120a107981 */ /* 0x000162000c1e1900 */
[----:B------:R-:W-:-:S03]  /*0370*/  IMAD.WIDE R4, R14, R5, UR10 ;  /* 0x0000000a0e047e25 */ /* 0x000fc6000f8e0205 */
[----:B------:R-:W5:Y:S01]  /*0380*/  LDG.E R15, desc[UR18][R2.64+-0x4] ;  /* 0xfffffc12020f7981 */ /* 0x000f62000c1e1900 */
[C---:B------:R-:W-:Y:S01]  /*0390*/  IMAD.WIDE R6, R14.reuse, R7, UR12 ;  /* 0x0000000c0e067e25 */ /* 0x040fe2000f8e0207 */
[----:B------:R-:W-:Y:S02]  /*03a0*/  MOV R27, 0x4 ;  /* 0x00000004001b7802 */ /* 0x000fe40000000f00 */
[----:B------:R1:W5:Y:S01]  /*03b0*/  LDG.E R4, desc[UR18][R4.64] ;  /* 0x0000001204047981 */ /* 0x000362000c1e1900 */
[----:B------:R-:W-:-:S03]  /*03c0*/  IMAD.WIDE R8, R14, R9, UR14 ;  /* 0x0000000e0e087e25 */ /* 0x000fc6000f8e0209 */
[----:B------:R-:W5:Y:S01]  /*03d0*/  LDG.E R23, desc[UR18][R2.64] ;  /* 0x0000001202177981 */ /* 0x000f62000c1e1900 */
[----:B0-----:R-:W-:-:S03]  /*03e0*/  IMAD.WIDE R10, R14, R27, UR16 ;  /* 0x000000100e0a7e25 */ /* 0x001fc6000f8e021b */
[----:B------:R-:W5:Y:S04]  /*03f0*/  LDG.E R7, desc[UR18][R6.64] ;  /* 0x0000001206077981 */ /* 0x000f68000c1e1900 */
[----:B------:R-:W5:Y:S04]  /*0400*/  LDG.E R24, desc[UR18][R2.64+0x4] ;  /* 0x0000041202187981 */ /* 0x000f68000c1e1900 */
[----:B------:R-:W5:Y:S04]  /*0410*/  LDG.E R8, desc[UR18][R8.64] ;  /* 0x0000001208087981 */ /* 0x000f68000c1e1900 */
[----:B------:R-:W5:Y:S04]  /*0420*/  LDG.E R25, desc[UR18][R2.64+0x8] ;  /* 0x0000081202197981 */ /* 0x000f68000c1e1900 */
[----:B------:R-:W5:Y:S04]  /*0430*/  LDG.E R10, desc[UR18][R10.64] ;  /* 0x000000120a0a7981 */ /* 0x000f68000c1e1900 */
[----:B------:R0:W5:Y:S01]  /*0440*/  LDG.E R27, desc[UR18][R2.64+0xc] ;  /* 0x00000c12021b7981 */ /* 0x000162000c1e1900 */
[----:B------:R-:W-:-:S04]  /*0450*/  UIADD3 UR5, UPT, UPT, UR5, 0x8, URZ ;  /* 0x0000000805057890 */ /* 0x000fc8000fffe0ff */
[----:B------:R-:W-:Y:S01]  /*0460*/  UISETP.NE.AND UP0, UPT, UR5, URZ, UPT ;  /* 0x000000ff0500728c */ /* 0x000fe2000bf05270 */
[----:B-1----:R-:W-:Y:S02]  /*0470*/  MOV R5, UR20 ;  /* 0x0000001400057c02 */ /* 0x002fe40008000f00 */
[----:B0-----:R-:W-:Y:S02]  /*0480*/  IADD3 R2, P0, PT, R2, 0x20, RZ ;  /* 0x0000002002027810 */ /* 0x001fe40007f1e0ff */
[----:B------:R-:W-:Y:S02]  /*0490*/  LEA R14, R5, R14, 0x3 ;  /* 0x0000000e050e7211 */ /* 0x000fe400078e18ff */
[----:B------:R-:W-:Y:S01]  /*04a0*/  IADD3.X R3, PT, PT, RZ, R3, RZ, P0, !PT ;  /* 0x00000003ff037210 */ /* 0x000fe200007fe4ff */
[----:B--2---:R-:W-:-:S04]  /*04b0*/  FFMA R22, R21, R22, R12 ;  /* 0x0000001615167223 */ /* 0x004fc8000000000c */
[----:B---3--:R-:W-:-:S04]  /*04c0*/  FFMA R20, R19, R20, R22 ;  /* 0x0000001413147223 */ /* 0x008fc80000000016 */
[----:B----4-:R-:W-:-:S04]  /*04d0*/  FFMA R18, R17, R18, R20 ;  /* 0x0000001211127223 */ /* 0x010fc80000000014 */
[----:B-----5:R-:W-:-:S04]  /*04e0*/  FFMA R16, R15, R16, R18 ;  /* 0x000000100f107223 */ /* 0x020fc80000000012 */
[----:B------:R-:W-:-:S04]  /*04f0*/  FFMA R23, R23, R4, R16 ;  /* 0x0000000417177223 */ /* 0x000fc80000000010 */
[----:B------:R-:W-:-:S04]  /*0500*/  FFMA R24, R24, R7, R23 ;  /* 0x0000000718187223 */ /* 0x000fc80000000017 */
[----:B------:R-:W-:-:S04]  /*0510*/  FFMA R8, R25, R8, R24 ;  /* 0x0000000819087223 */ /* 0x000fc80000000018 */
[----:B------:R-:W-:Y:S01]  /*0520*/  FFMA R12, R27, R10, R8 ;  /* 0x0000000a1b0c7223 */ /* 0x000fe20000000008 */
[----:B------:R-:W-:Y:S06]  /*0530*/  BRA.U UP0, `(.L_x_13) ;  /* 0xfffffffd003c7547 */ /* 0x000fec000b83ffff */
.L_x_12:
[----:B------:R-:W-:-:S04]  /*0540*/  ULOP3.LUT UR6, UR20, 0x7, URZ, 0xc0, !UPT ;  /* 0x0000000714067892 */ /* 0x000fc8000f8ec0ff */
[----:B------:R-:W-:-:S09]  /*0550*/  UISETP.NE.AND UP0, UPT, UR6, URZ, UPT ;  /* 0x000000ff0600728c */ /* 0x000fd2000bf05270 */
[----:B------:R-:W-:Y:S05]  /*0560*/  BRA.U !UP0, `(.L_x_14) ;  /* 0x0000000508387547 */ /* 0x000fea000b800000 */
[----:B------:R-:W-:Y:S02]  /*0570*/  UISETP.GE.U32.AND UP0, UPT, UR6, 0x4, UPT ;  /* 0x000000040600788c */ /* 0x000fe4000bf06070 */
[----:B------:R-:W-:-:S04]  /*0580*/  ULOP3.LUT UR5, UR20, 0x3, URZ, 0xc0, !UPT ;  /* 0x0000000314057892 */ /* 0x000fc8000f8ec0ff */
[----:B------:R-:W-:-:S03]  /*0590*/  UISETP.NE.AND UP1, UPT, UR5, URZ, UPT ;  /* 0x000000ff0500728c */ /* 0x000fc6000bf25270 */
[----:B------:R-:W-:Y:S08]  /*05a0*/  BRA.U !UP0, `(.L_x_15) ;  /* 0x00000001087c7547 */ /* 0x000ff0000b800000 */
[----:B------:R-:W1:Y:S01]  /*05b0*/  LDC.64 R6, c[0x0][0x388] ;  /* 0x0000e200ff067b82 */ /* 0x000e620000000a00 */
[----:B------:R-:W2:Y:S01]  /*05c0*/  LDCU.64 UR6, c[0x0][0x380] ;  /* 0x00007000ff0677ac */ /* 0x000ea20008000a00 */
[----:B------:R-:W-:Y:S01]  /*05d0*/  IMAD.U32 R9, RZ, RZ, UR4 ;  /* 0x00000004ff097e24 */ /* 0x000fe2000f8e00ff */
[C---:B------:R-:W-:Y:S02]  /*05e0*/  IADD3 R3, PT, PT, R13.reuse, UR4, RZ ;  /* 0x000000040d037c10 */ /* 0x040fe4000fffe0ff */
[----:B------:R-:W-:Y:S01]  /*05f0*/  IADD3 R10, P0, PT, R13, UR4, RZ ;  /* 0x000000040d0a7c10 */ /* 0x000fe2000ff1e0ff */
[----:B------:R-:W-:Y:S01]  /*0600*/  IMAD R9, R9, UR20, R0 ;  /* 0x0000001409097c24 */ /* 0x000fe2000f8e0200 */
[----:B------:R-:W-:Y:S01]  /*0610*/  MOV R11, UR20 ;  /* 0x00000014000b7c02 */ /* 0x000fe20008000f00 */
[----:B------:R-:W3:Y:S01]  /*0620*/  LDC.64 R4, c[0x0][0x380] ;  /* 0x0000e000ff047b82 */ /* 0x000ee20000000a00 */
[----:B------:R-:W-:Y:S01]  /*0630*/  MOV R15, UR20 ;  /* 0x00000014000f7c02 */ /* 0x000fe20008000f00 */
[----:B-1----:R-:W-:Y:S01]  /*0640*/  IMAD.WIDE R6, R9, 0x4, R6 ;  /* 0x0000000409067825 */ /* 0x002fe200078e0206 */
[----:B------:R-:W-:-:S05]  /*0650*/  MOV R9, UR20 ;  /* 0x0000001400097c02 */ /* 0x000fca0008000f00 */
[----:B------:R-:W-:Y:S02]  /*0660*/  IMAD.WIDE R8, R9, 0x4, R6 ;  /* 0x0000000409087825 */ /* 0x000fe400078e0206 */
[----:B0-----:R-:W4:Y:S02]  /*0670*/  LDG.E R6, desc[UR18][R6.64] ;  /* 0x0000001206067981 */ /* 0x001f24000c1e1900 */
[----:B---3--:R-:W-:Y:S01]  /*0680*/  IMAD.WIDE.U32 R4, R3, 0x4, R4 ;  /* 0x0000000403047825 */ /* 0x008fe200078e0004 */
[----:B------:R-:W-:Y:S01]  /*0690*/  IADD3.X R3, PT, PT, RZ, RZ, RZ, P0, !PT ;  /* 0x000000ffff037210 */ /* 0x000fe200007fe4ff */
[----:B------:R-:W3:Y:S01]  /*06a0*/  LDG.E R17, desc[UR18][R8.64] ;  /* 0x0000001208117981 */ /* 0x000ee2000c1e1900 */
[----:B--2---:R-:W-:-:S03]  /*06b0*/  LEA R2, P0, R10, UR6, 0x2 ;  /* 0x000000060a027c11 */ /* 0x004fc6000f8010ff */
[----:B------:R-:W4:Y:S01]  /*06c0*/  LDG.E R5, desc[UR18][R4.64] ;  /* 0x0000001204057981 */ /* 0x000f22000c1e1900 */
[----:B------:R-:W-:Y:S01]  /*06d0*/  LEA.HI.X R3, R10, UR7, R3, 0x2, P0 ;  /* 0x000000070a037c11 */ /* 0x000fe200080f1403 */
[----:B------:R-:W-:-:S04]  /*06e0*/  IMAD.WIDE R10, R11, 0x4, R8 ;  /* 0x000000040b0a7825 */ /* 0x000fc800078e0208 */
[----:B------:R-:W3:Y:S01]  /*06f0*/  LDG.E R16, desc[UR18][R2.64+0x4] ;  /* 0x0000041202107981 */ /* 0x000ee2000c1e1900 */
[----:B------:R-:W-:-:S03]  /*0700*/  IMAD.WIDE R14, R15, 0x4, R10 ;  /* 0x000000040f0e7825 */ /* 0x000fc600078e020a */
[----:B------:R-:W2:Y:S04]  /*0710*/  LDG.E R19, desc[UR18][R10.64] ;  /* 0x000000120a137981 */ /* 0x000ea8000c1e1900 */
[----:B------:R-:W2:Y:S04]  /*0720*/  LDG.E R18, desc[UR18][R2.64+0x8] ;  /* 0x0000081202127981 */ /* 0x000ea8000c1e1900 */
[----:B------:R-:W5:Y:S04]  /*0730*/  LDG.E R20, desc[UR18][R2.64+0xc] ;  /* 0x00000c1202147981 */ /* 0x000f68000c1e1900 */
[----:B------:R-:W5:Y:S01]  /*0740*/  LDG.E R14, desc[UR18][R14.64] ;  /* 0x000000120e0e7981 */ /* 0x000f62000c1e1900 */
[----:B------:R-:W-:Y:S01]  /*0750*/  UIADD3 UR4, UPT, UPT, UR4, 0x4, URZ ;  /* 0x0000000404047890 */ /* 0x000fe2000fffe0ff */
[----:B----4-:R-:W-:-:S04]  /*0760*/  FFMA R5, R5, R6, R12 ;  /* 0x0000000605057223 */ /* 0x010fc8000000000c */
[----:B---3--:R-:W-:-:S04]  /*0770*/  FFMA R5, R16, R17, R5 ;  /* 0x0000001110057223 */ /* 0x008fc80000000005 */
[----:B--2---:R-:W-:-:S04]  /*0780*/  FFMA R5, R18, R19, R5 ;  /* 0x0000001312057223 */ /* 0x004fc80000000005 */
[----:B-----5:R-:W-:-:S07]  /*0790*/  FFMA R12, R20, R14, R5 ;  /* 0x0000000e140c7223 */ /* 0x020fce0000000005 */
.L_x_15:
[----:B------:R-:W-:Y:S05]  /*07a0*/  BRA.U !UP1, `(.L_x_14) ;  /* 0x0000000109a87547 */ /* 0x000fea000b800000 */
[----:B------:R-:W-:Y:S01]  /*07b0*/  UISETP.NE.AND UP0, UPT, UR5, 0x1, UPT ;  /* 0x000000010500788c */ /* 0x000fe2000bf05270 */
[----:B------:R-:W-:Y:S01]  /*07c0*/  MOV R7, UR4 ;  /* 0x0000000400077c02 */ /* 0x000fe20008000f00 */
[----:B------:R-:W-:Y:S02]  /*07d0*/  ULOP3.LUT UR5, UR20, 0x1, URZ, 0xc0, !UPT ;  /* 0x0000000114057892 */ /* 0x000fe4000f8ec0ff */
[----:B------:R-:W-:Y:S02]  /*07e0*/  MOV R15, UR20 ;  /* 0x00000014000f7c02 */ /* 0x000fe40008000f00 */
[----:B------:R-:W-:Y:S01]  /*07f0*/  UISETP.NE.U32.AND UP1, UPT, UR5, 0x1, UPT ;  /* 0x000000010500788c */ /* 0x000fe2000bf25070 */
[----:B------:R-:W-:-:S04]  /*0800*/  PLOP3.LUT P1, PT, PT, PT, UP0, 0x80, 0x8 ;  /* 0x000000000008781c */ /* 0x000fc80003f2f008 */
[----:B------:R-:W1:Y:S01]  /*0810*/  @UP0 LDCU.128 UR8, c[0x0][0x380] ;  /* 0x00007000ff0807ac */ /* 0x000e620008000c00 */
[----:B------:R-:W-:Y:S01]  /*0820*/  PLOP3.LUT P0, PT, PT, PT, UP1, 0x80, 0x8 ;  /* 0x000000000008781c */ /* 0x000fe20003f0f018 */
[----:B------:R-:W2:Y:S04]  /*0830*/  @UP0 LDCU.64 UR6, c[0x0][0x380] ;  /* 0x00007000ff0607ac */ /* 0x000ea80008000a00 */
[----:B------:R-:W3:Y:S03]  /*0840*/  @!UP1 LDCU.128 UR12, c[0x0][0x380] ;  /* 0x00007000ff0c97ac */ /* 0x000ee60008000c00 */
[C---:B------:R-:W-:Y:S02]  /*0850*/  @P1 IADD3 R3, PT, PT, R13.reuse, UR4, RZ ;  /* 0x000000040d031c10 */ /* 0x040fe4000fffe0ff */
[----:B------:R-:W-:Y:S01]  /*0860*/  @P1 IADD3 R6, P2, PT, R13, UR4, RZ ;  /* 0x000000040d061c10 */ /* 0x000fe2000ff5e0ff */
[----:B------:R-:W-:Y:S01]  /*0870*/  @UP0 UIADD3 UR4, UPT, UPT, UR4, 0x2, URZ ;  /* 0x0000000204040890 */ /* 0x000fe2000fffe0ff */
[----:B-1----:R-:W-:Y:S01]  /*0880*/  MOV R11, UR9 ;  /* 0x00000009000b7c02 */ /* 0x002fe20008000f00 */
[----:B------:R-:W-:Y:S01]  /*0890*/  IMAD.U32 R10, RZ, RZ, UR8 ;  /* 0x00000008ff0a7e24 */ /* 0x000fe2000f8e00ff */
[----:B------:R-:W-:-:S02]  /*08a0*/  MOV R4, UR10 ;  /* 0x0000000a00047c02 */ /* 0x000fc40008000f00 */
[----:B------:R-:W-:Y:S01]  /*08b0*/  MOV R5, UR11 ;  /* 0x0000000b00057c02 */ /* 0x000fe20008000f00 */
[----:B------:R-:W-:-:S04]  /*08c0*/  @P1 IMAD.WIDE.U32 R10, R3, 0x4, R10 ;  /* 0x00000004030a1825 */ /* 0x000fc800078e000a */
[----:B------:R-:W-:Y:S01]  /*08d0*/  @P1 IMAD R3, R7, UR20, R0 ;  /* 0x0000001407031c24 */ /* 0x000fe2000f8e0200 */
[----:B------:R-:W-:Y:S01]  /*08e0*/  @P1 IADD3.X R7, PT, PT, RZ, RZ, RZ, P2, !PT ;  /* 0x000000ffff071210 */ /* 0x000fe200017fe4ff */
[----:B------:R-:W-:Y:S01]  /*08f0*/  IMAD.U32 R19, RZ, RZ, UR4 ;  /* 0x00000004ff137e24 */ /* 0x000fe2000f8e00ff */
[C---:B--2---:R-:W-:Y:S01]  /*0900*/  @P1 LEA R2, P2, R6.reuse, UR6, 0x2 ;  /* 0x0000000606021c11 */ /* 0x044fe2000f8410ff */
[----:B------:R-:W-:Y:S01]  /*0910*/  @P1 IMAD.WIDE R4, R3, 0x4, R4 ;  /* 0x0000000403041825 */ /* 0x000fe200078e0204 */
[----:B------:R-:W-:Y:S01]  /*0920*/  @!P0 IADD3 R17, PT, PT, R13, UR4, RZ ;  /* 0x000000040d118c10 */ /* 0x000fe2000fffe0ff */
[----:B0-----:R-:W2:Y:S01]  /*0930*/  @P1 LDG.E R11, desc[UR18][R10.64] ;  /* 0x000000120a0b1981 */ /* 0x001ea2000c1e1900 */
[----:B------:R-:W-:Y:S01]  /*0940*/  @P1 LEA.HI.X R3, R6, UR7, R7, 0x2, P2 ;  /* 0x0000000706031c11 */ /* 0x000fe200090f1407 */
[----:B------:R-:W-:Y:S01]  /*0950*/  @!P0 IMAD R19, R19, UR20, R0 ;  /* 0x0000001413138c24 */ /* 0x000fe2000f8e0200 */
[----:B---3--:R-:W-:Y:S01]  /*0960*/  MOV R6, UR12 ;  /* 0x0000000c00067c02 */ /* 0x008fe20008000f00 */
[----:B------:R-:W-:Y:S01]  /*0970*/  @P1 IMAD.WIDE R14, R15, 0x4, R4 ;  /* 0x000000040f0e1825 */ /* 0x000fe200078e0204 */
[----:B------:R-:W-:Y:S01]  /*0980*/  MOV R7, UR13 ;  /* 0x0000000d00077c02 */ /* 0x000fe20008000f00 */
[----:B------:R-:W2:Y:S01]  /*0990*/  @P1 LDG.E R4, desc[UR18][R4.64] ;  /* 0x0000001204041981 */ /* 0x000ea2000c1e1900 */
[----:B------:R-:W-:-:S02]  /*09a0*/  MOV R8, UR14 ;  /* 0x0000000e00087c02 */ /* 0x000fc40008000f00 */
[----:B------:R-:W-:Y:S01]  /*09b0*/  MOV R9, UR15 ;  /* 0x0000000f00097c02 */ /* 0x000fe20008000f00 */
[----:B------:R-:W-:Y:S01]  /*09c0*/  @!P0 IMAD.WIDE.U32 R6, R17, 0x4, R6 ;  /* 0x0000000411068825 */ /* 0x000fe200078e0006 */
[----:B------:R-:W3:Y:S03]  /*09d0*/  @P1 LDG.E R14, desc[UR18][R14.64] ;  /* 0x000000120e0e1981 */ /* 0x000ee6000c1e1900 */
[----:B------:R-:W-:Y:S01]  /*09e0*/  @!P0 IMAD.WIDE R8, R19, 0x4, R8 ;  /* 0x0000000413088825 */ /* 0x000fe200078e0208 */
[----:B------:R-:W3:Y:S04]  /*09f0*/  @P1 LDG.E R2, desc[UR18][R2.64+0x4] ;  /* 0x0000041202021981 */ /* 0x000ee8000c1e1900 */
[----:B------:R-:W4:Y:S04]  /*0a00*/  @!P0 LDG.E R7, desc[UR18][R6.64] ;  /* 0x0000001206078981 */ /* 0x000f28000c1e1900 */
[----:B------:R-:W4:Y:S01]  /*0a10*/  @!P0 LDG.E R8, desc[UR18][R8.64] ;  /* 0x0000001208088981 */ /* 0x000f22000c1e1900 */
[----:B--2---:R-:W-:-:S04]  /*0a20*/  @P1 FFMA R11, R11, R4, R12 ;  /* 0x000000040b0b1223 */ /* 0x004fc8000000000c */
[----:B---3--:R-:W-:-:S04]  /*0a30*/  @P1 FFMA R12, R2, R14, R11 ;  /* 0x0000000e020c1223 */ /* 0x008fc8000000000b */
[----:B----4-:R-:W-:-:S07]  /*0a40*/  @!P0 FFMA R12, R7, R8, R12 ;  /* 0x00000008070c8223 */ /* 0x010fce000000000c */
.L_x_14:
[----:B------:R-:W1:Y:S01]  /*0a50*/  LDC.64 R2, c[0x0][0x390] ;  /* 0x0000e400ff027b82 */ /* 0x000e620000000a00 */
[----:B------:R-:W-:-:S05]  /*0a60*/  IADD3 R13, PT, PT, R0, R13, RZ ;  /* 0x0000000d000d7210 */ /* 0x000fca0007ffe0ff */
[----:B-1----:R-:W-:-:S05]  /*0a70*/  IMAD.WIDE R2, R13, 0x4, R2 ;  /* 0x000000040d027825 */ /* 0x002fca00078e0202 */
[----:B0-----:R-:W-:Y:S01]  /*0a80*/  STG.E desc[UR18][R2.64], R12 ;  /* 0x0000000c02007986 */ /* 0x001fe2000c101912 */
[----:B------:R-:W-:Y:S05]  /*0a90*/  EXIT ;  /* 0x000000000000794d */ /* 0x000fea0003800000 */
.L_x_16:
        /* <DEDUP_REMOVED lines=14> */
.L_x_35:


//--------------------- .text._Z22matrixMulKernel_sharedPfS_S_i --------------------------
	.section	.text._Z22matrixMulKernel_sharedPfS_S_i,"ax",@progbits
	.align	128
        .global         _Z22matrixMulKernel_sharedPfS_S_i
        .type           _Z22matrixMulKernel_sharedPfS_S_i,@function
        .size           _Z22matrixMulKernel_sharedPfS_S_i,(.L_x_36 - _Z22matrixMulKernel_sharedPfS_S_i)
        .other          _Z22matrixMulKernel_sharedPfS_S_i,@"STO_CUDA_ENTRY STV_DEFAULT"
_Z22matrixMulKernel_sharedPfS_S_i:
.text._Z22matrixMulKernel_sharedPfS_S_i:
[----:B------:R-:W-:Y:S08]  /*0000*/  LDC R1, c[0x0][0x37c] ;  /* 0x0000df00ff017b82 */ /* 0x000ff00000000800 */
[----:B------:R-:W0:Y:S01]  /*0010*/  LDC R0, c[0x0][0x364] ;  /* 0x0000d900ff007b82 */ /* 0x000e220000000800 */
[----:B------:R-:W1:Y:S01]  /*0020*/  LDCU UR6, c[0x0][0x398] ;  /* 0x00007300ff0677ac */ /* 0x000e620008000800 */
[----:B------:R-:W0:Y:S01]  /*0030*/  S2R R3, SR_TID.Y ;  /* 0x0000000000037919 */ /* 0x000e220000002200 */
[----:B------:R-:W-:Y:S01]  /*0040*/  IMAD.MOV.U32 R25, RZ, RZ, RZ ;  /* 0x000000ffff197224 */ /* 0x000fe200078e00ff */
[----:B------:R-:W2:Y:S01]  /*0050*/  LDCU.64 UR8, c[0x0][0x358] ;  /* 0x00006b00ff0877ac */ /* 0x000ea20008000a00 */
[----:B------:R-:W3:Y:S03]  /*0060*/  S2R R5, SR_TID.X ;  /* 0x0000000000057919 */ /* 0x000ee60000002100 */
[----:B------:R-:W1:Y:S08]  /*0070*/  LDC R2, c[0x0][0x360] ;  /* 0x0000d800ff027b82 */ /* 0x000e700000000800 */
[----:B------:R-:W0:Y:S08]  /*0080*/  S2UR UR4, SR_CTAID.Y ;  /* 0x00000000000479c3 */ /* 0x000e300000002600 */
[----:B------:R-:W3:Y:S01]  /*0090*/  S2UR UR5, SR_CTAID.X ;  /* 0x00000000000579c3 */ /* 0x000ee20000002500 */
[----:B-1----:R-:W-:-:S04]  /*00a0*/  IADD3 R4, PT, PT, R2, UR6, RZ ;  /* 0x0000000602047c10 */ /* 0x002fc8000fffe0ff */
[----:B------:R-:W-:-:S04]  /*00b0*/  IADD3 R9, PT, PT, R4, -0x1, RZ ;  /* 0xffffffff04097810 */ /* 0x000fc80007ffe0ff */
[----:B------:R-:W-:Y:S01]  /*00c0*/  ISETP.GT.U32.AND P0, PT, R2, R9, PT ;  /* 0x000000090200720c */ /* 0x000fe20003f04070 */
[----:B0-----:R-:W-:Y:S02]  /*00d0*/  IMAD R22, R0, UR4, R3 ;  /* 0x0000000400167c24 */ /* 0x001fe4000f8e0203 */
[----:B---3--:R-:W-:-:S10]  /*00e0*/  IMAD R17, R2, UR5, R5 ;  /* 0x0000000502117c24 */ /* 0x008fd4000f8e0205 */
[----:B--2---:R-:W-:Y:S05]  /*00f0*/  @P0 BRA `(.L_x_17) ;  /* 0x0000000800980947 */ /* 0x004fea0003800000 */
[----:B------:R-:W0:Y:S01]  /*0100*/  I2F.U32.RP R4, R2 ;  /* 0x0000000200047306 */ /* 0x000e220000209000 */
[----:B------:R-:W1:Y:S01]  /*0110*/  S2UR UR6, SR_CgaCtaId ;  /* 0x00000000000679c3 */ /* 0x000e620000008800 */
[C---:B------:R-:W-:Y:S01]  /*0120*/  ISETP.NE.U32.AND P2, PT, R2.reuse, RZ, PT ;  /* 0x000000ff0200720c */ /* 0x040fe20003f45070 */
[----:B------:R-:W-:Y:S01]  /*0130*/  UMOV UR4, 0x400 ;  /* 0x0000040000047882 */ /* 0x000fe20000000000 */
[----:B------:R-:W-:Y:S01]  /*0140*/  HFMA2 R25, -RZ, RZ, 0, 0 ;  /* 0x00000000ff197431 */ /* 0x000fe200000001ff */
[----:B------:R-:W-:Y:S01]  /*0150*/  UIADD3 UR5, UPT, UPT, UR4, 0x400, URZ ;  /* 0x0000040004057890 */ /* 0x000fe2000fffe0ff */
[C---:B------:R-:W-:Y:S02]  /*0160*/  LOP3.LUT R15, R2.reuse, 0xf, RZ, 0xc0, !PT ;  /* 0x0000000f020f7812 */ /* 0x040fe400078ec0ff */
[C---:B------:R-:W-:Y:S02]  /*0170*/  LOP3.LUT R14, R2.reuse, 0x7, RZ, 0xc0, !PT ;  /* 0x00000007020e7812 */ /* 0x040fe400078ec0ff */
[----:B------:R-:W-:-:S02]  /*0180*/  LOP3.LUT R13, R2, 0x7f0, RZ, 0xc0, !PT ;  /* 0x000007f0020d7812 */ /* 0x000fc400078ec0ff */
[----:B------:R-:W-:Y:S01]  /*0190*/  LOP3.LUT R12, R2, 0x3, RZ, 0xc0, !PT ;  /* 0x00000003020c7812 */ /* 0x000fe200078ec0ff */
[----:B0-----:R-:W0:Y:S01]  /*01a0*/  MUFU.RCP R4, R4 ;  /* 0x0000000400047308 */ /* 0x001e220000001000 */
[----:B-1----:R-:W-:Y:S02]  /*01b0*/  ULEA UR4, UR6, UR4, 0x18 ;  /* 0x0000000406047291 */ /* 0x002fe4000f8ec0ff */
[----:B------:R-:W-:-:S04]  /*01c0*/  ULEA UR5, UR6, UR5, 0x18 ;  /* 0x0000000506057291 */ /* 0x000fc8000f8ec0ff */
[----:B------:R-:W-:Y:S01]  /*01d0*/  LEA R20, R3, UR4, 0x6 ;  /* 0x0000000403147c11 */ /* 0x000fe2000f8e30ff */
[----:B------:R-:W-:Y:S01]  /*01e0*/  UMOV UR4, URZ ;  /* 0x000000ff00047c82 */ /* 0x000fe20008000000 */
[----:B0-----:R-:W-:Y:S02]  /*01f0*/  IADD3 R6, PT, PT, R4, 0xffffffe, RZ ;  /* 0x0ffffffe04067810 */ /* 0x001fe40007ffe0ff */
[----:B------:R-:W-:Y:S02]  /*0200*/  LEA R18, R5, UR5, 0x2 ;  /* 0x0000000505127c11 */ /* 0x000fe4000f8e10ff */
[----:B------:R0:W1:Y:S02]  /*0210*/  F2I.FTZ.U32.TRUNC.NTZ R7, R6 ;  /* 0x0000000600077305 */ /* 0x000064000021f000 */
[----:B------:R-:W-:Y:S02]  /*0220*/  LEA R16, R3, R18, 0x6 ;  /* 0x0000001203107211 */ /* 0x000fe400078e30ff */
[----:B------:R-:W-:Y:S01]  /*0230*/  IADD3 R4, PT, PT, R18, 0x200, RZ ;  /* 0x0000020012047810 */ /* 0x000fe20007ffe0ff */
[----:B0-----:R-:W-:Y:S01]  /*0240*/  IMAD.MOV.U32 R6, RZ, RZ, RZ ;  /* 0x000000ffff067224 */ /* 0x001fe200078e00ff */
[----:B-1----:R-:W-:-:S05]  /*0250*/  IADD3 R11, PT, PT, RZ, -R7, RZ ;  /* 0x80000007ff0b7210 */ /* 0x002fca0007ffe0ff */
[----:B------:R-:W-:-:S04]  /*0260*/  IMAD R11, R11, R2, RZ ;  /* 0x000000020b0b7224 */ /* 0x000fc800078e02ff */
[----:B------:R-:W-:-:S04]  /*0270*/  IMAD.HI.U32 R8, R7, R11, R6 ;  /* 0x0000000b07087227 */ /* 0x000fc800078e0006 */
[----:B------:R-:W-:Y:S02]  /*0280*/  VIADD R6, R20, 0x20 ;  /* 0x0000002014067836 */ /* 0x000fe40000000000 */
[----:B------:R-:W-:-:S05]  /*0290*/  IMAD.HI.U32 R7, R8, R9, RZ ;  /* 0x0000000908077227 */ /* 0x000fca00078e00ff */
[----:B------:R-:W-:-:S05]  /*02a0*/  IADD3 R8, PT, PT, -R7, RZ, RZ ;  /* 0x000000ff07087210 */ /* 0x000fca0007ffe1ff */
[----:B------:R-:W-:-:S05]  /*02b0*/  IMAD R9, R2, R8, R9 ;  /* 0x0000000802097224 */ /* 0x000fca00078e0209 */
[----:B------:R-:W-:-:S13]  /*02c0*/  ISETP.GE.U32.AND P0, PT, R9, R2, PT ;  /* 0x000000020900720c */ /* 0x000fda0003f06070 */
[----:B------:R-:W-:Y:S01]  /*02d0*/  @P0 IADD3 R9, PT, PT, R9, -R2, RZ ;  /* 0x8000000209090210 */ /* 0x000fe20007ffe0ff */
[----:B------:R-:W-:-:S03]  /*02e0*/  @P0 VIADD R7, R7, 0x1 ;  /* 0x0000000107070836 */ /* 0x000fc60000000000 */
[----:B------:R-:W-:-:S13]  /*02f0*/  ISETP.GE.U32.AND P1, PT, R9, R2, PT ;  /* 0x000000020900720c */ /* 0x000fda0003f26070 */
[----:B------:R-:W-:Y:S02]  /*0300*/  @P1 IADD3 R7, PT, PT, R7, 0x1, RZ ;  /* 0x0000000107071810 */ /* 0x000fe40007ffe0ff */
[----:B------:R-:W-:-:S04]  /*0310*/  @!P2 LOP3.LUT R7, RZ, R2, RZ, 0x33, !PT ;  /* 0x00000002ff07a212 */ /* 0x000fc800078e33ff */
[----:B------:R-:W-:-:S07]  /*0320*/  VIMNMX.U32 R7, PT, PT, R7, 0x1, !PT ;  /* 0x0000000107077848 */ /* 0x000fce0007fe0000 */
.L_x_23:
[----:B0-----:R-:W0:Y:S01]  /*0330*/  LDCU UR6, c[0x0][0x398] ;  /* 0x00007300ff0677ac */ /* 0x001e220008000800 */
[----:B------:R-:W-:Y:S01]  /*0340*/  IMAD R24, R0, UR4, R3 ;  /* 0x0000000400187c24 */ /* 0x000fe2000f8e0203 */
[----:B------:R-:W-:Y:S01]  /*0350*/  MOV R21, RZ ;  /* 0x000000ff00157202 */ /* 0x000fe20000000f00 */
[----:B------:R-:W-:-:S03]  /*0360*/  IMAD R19, R2, UR4, R5 ;  /* 0x0000000402137c24 */ /* 0x000fc6000f8e0205 */
[----:B0-----:R-:W-:Y:S02]  /*0370*/  ISETP.GE.U32.AND P1, PT, R24, UR6, PT ;  /* 0x0000000618007c0c */ /* 0x001fe4000bf26070 */
[----:B------:R-:W-:Y:S02]  /*0380*/  ISETP.GE.U32.AND P0, PT, R19, UR6, PT ;  /* 0x0000000613007c0c */ /* 0x000fe4000bf06070 */
[----:B------:R-:W-:Y:S02]  /*0390*/  ISETP.GE.OR P1, PT, R17, UR6, P1 ;  /* 0x0000000611007c0c */ /* 0x000fe40008f26670 */
[----:B------:R-:W-:-:S11]  /*03a0*/  ISETP.GE.OR P0, PT, R22, UR6, P0 ;  /* 0x0000000616007c0c */ /* 0x000fd60008706670 */
[----:B------:R-:W0:Y:S01]  /*03b0*/  @!P1 LDC.64 R8, c[0x0][0x388] ;  /* 0x0000e200ff089b82 */ /* 0x000e220000000a00 */
[----:B------:R-:W-:Y:S02]  /*03c0*/  @!P1 IMAD R23, R24, UR6, R17 ;  /* 0x0000000618179c24 */ /* 0x000fe4000f8e0211 */
[----:B------:R-:W-:-:S05]  /*03d0*/  @!P0 IMAD R19, R22, UR6, R19 ;  /* 0x0000000616138c24 */ /* 0x000fca000f8e0213 */
[----:B------:R-:W1:Y:S01]  /*03e0*/  @!P0 LDC.64 R10, c[0x0][0x380] ;  /* 0x0000e000ff0a8b82 */ /* 0x000e620000000a00 */
[----:B0-----:R-:W-:-:S04]  /*03f0*/  @!P1 IMAD.WIDE.U32 R8, R23, 0x4, R8 ;  /* 0x0000000417089825 */ /* 0x001fc800078e0008 */
[----:B------:R-:W-:Y:S02]  /*0400*/  IMAD.MOV.U32 R23, RZ, RZ, RZ ;  /* 0x000000ffff177224 */ /* 0x000fe400078e00ff */
[----:B-1----:R-:W-:-:S04]  /*0410*/  @!P0 IMAD.WIDE.U32 R10, R19, 0x4, R10 ;  /* 0x00000004130a8825 */ /* 0x002fc800078e000a */
[----:B------:R-:W2:Y:S04]  /*0420*/  @!P1 LDG.E R23, desc[UR8][R8.64] ;  /* 0x0000000808179981 */ /* 0x000ea8000c1e1900 */
[----:B------:R-:W3:Y:S01]  /*0430*/  @!P0 LDG.E R21, desc[UR8][R10.64] ;  /* 0x000000080a158981 */ /* 0x000ee2000c1e1900 */
[----:B------:R-:W-:Y:S02]  /*0440*/  ISETP.GE.U32.AND P0, PT, R2, 0x10, PT ;  /* 0x000000100200780c */ /* 0x000fe40003f06070 */
[----:B------:R-:W-:Y:S02]  /*0450*/  LEA R24, R5, R20, 0x2 ;  /* 0x0000001405187211 */ /* 0x000fe400078e10ff */
[----:B------:R-:W-:-:S03]  /*0460*/  MOV R19, RZ ;  /* 0x000000ff00137202 */ /* 0x000fc60000000f00 */
[----:B---3--:R0:W-:Y:S04]  /*0470*/  STS [R24], R21 ;  /* 0x0000001518007388 */ /* 0x0081e80000000800 */
[----:B--2---:R0:W-:Y:S01]  /*0480*/  STS [R16], R23 ;  /* 0x0000001710007388 */ /* 0x0041e20000000800 */
[----:B------:R-:W-:Y:S06]  /*0490*/  BAR.SYNC.DEFER_BLOCKING 0x0 ;  /* 0x0000000000007b1d */ /* 0x000fec0000010000 */
[----:B------:R-:W-:Y:S05]  /*04a0*/  @!P0 BRA `(.L_x_18) ;  /* 0x0000000000b88947 */ /* 0x000fea0003800000 */
[----:B0-----:R-:W-:Y:S01]  /*04b0*/  LOP3.LUT R23, R2, 0xfffffff0, RZ, 0xc0, !PT ;  /* 0xfffffff002177812 */ /* 0x001fe200078ec0ff */
[----:B------:R-:W-:Y:S01]  /*04c0*/  IMAD.MOV.U32 R19, RZ, RZ, R6 ;  /* 0x000000ffff137224 */ /* 0x000fe200078e0006 */
[----:B------:R-:W-:Y:S02]  /*04d0*/  MOV R21, R4 ;  /* 0x0000000400157202 */ /* 0x000fe40000000f00 */
[----:B------:R-:W-:-:S07]  /*04e0*/  IADD3 R23, PT, PT, -R23, RZ, RZ ;  /* 0x000000ff17177210 */ /* 0x000fce0007ffe1ff */
.L_x_19:
[----:B------:R-:W-:Y:S01]  /*04f0*/  LDS R24, [R21+-0x200] ;  /* 0xfffe000015187984 */ /* 0x000fe20000000800 */
[----:B------:R-:W-:-:S03]  /*0500*/  IADD3 R23, PT, PT, R23, 0x10, RZ ;  /* 0x0000001017177810 */ /* 0x000fc60007ffe0ff */
[----:B------:R-:W0:Y:S01]  /*0510*/  LDS.128 R8, [R19+-0x20] ;  /* 0xffffe00013087984 */ /* 0x000e220000000c00 */
[----:B------:R-:W-:-:S03]  /*0520*/  ISETP.NE.AND P0, PT, R23, RZ, PT ;  /* 0x000000ff1700720c */ /* 0x000fc60003f05270 */
[----:B------:R-:W1:Y:S01]  /*0530*/  LDS R27, [R21+-0x1c0] ;  /* 0xfffe4000151b7984 */ /* 0x000e620000000800 */
[----:B0-----:R-:W-:-:S03]  /*0540*/  FFMA R8, R8, R24, R25 ;  /* 0x0000001808087223 */ /* 0x001fc60000000019 */
[----:B------:R-:W0:Y:S01]  /*0550*/  LDS R24, [R21+-0x180] ;  /* 0xfffe800015187984 */ /* 0x000e220000000800 */
[----:B-1----:R-:W-:-:S03]  /*0560*/  FFMA R9, R27, R9, R8 ;  /* 0x000000091b097223 */ /* 0x002fc60000000008 */
[----:B------:R-:W1:Y:S04]  /*0570*/  LDS R25, [R21+-0x140] ;  /* 0xfffec00015197984 */ /* 0x000e680000000800 */
[----:B------:R-:W-:Y:S01]  /*0580*/  LDS R27, [R21+-0xc0] ;  /* 0xffff4000151b7984 */ /* 0x000fe20000000800 */
[----:B0-----:R-:W-:-:S03]  /*0590*/  FFMA R10, R24, R10, R9 ;  /* 0x0000000a180a7223 */ /* 0x001fc60000000009 */
[----:B------:R-:W-:Y:S01]  /*05a0*/  LDS R24, [R21+-0x100] ;  /* 0xffff000015187984 */ /* 0x000fe20000000800 */
[----:B-1----:R-:W-:-:S03]  /*05b0*/  FFMA R25, R25, R11, R10 ;  /* 0x0000000b19197223 */ /* 0x002fc6000000000a */
[----:B------:R-:W0:Y:S02]  /*05c0*/  LDS.128 R8, [R19+-0x10] ;  /* 0xfffff00013087984 */ /* 0x000e240000000c00 */
[----:B0-----:R-:W-:Y:S02]  /*05d0*/  FFMA R8, R8, R24, R25 ;  /* 0x0000001808087223 */ /* 0x001fe40000000019 */
[----:B------:R-:W0:Y:S02]  /*05e0*/  LDS R24, [R21+-0x80] ;  /* 0xffff800015187984 */ /* 0x000e240000000800 */
[----:B------:R-:W-:Y:S02]  /*05f0*/  FFMA R9, R27, R9, R8 ;  /* 0x000000091b097223 */ /* 0x000fe40000000008 */
[----:B------:R-:W1:Y:S04]  /*0600*/  LDS R25, [R21+-0x40] ;  /* 0xffffc00015197984 */ /* 0x000e680000000800 */
[----:B------:R-:W-:Y:S01]  /*0610*/  LDS R27, [R21+0x40] ;  /* 0x00004000151b7984 */ /* 0x000fe20000000800 */
[----:B0-----:R-:W-:-:S03]  /*0620*/  FFMA R10, R24, R10, R9 ;  /* 0x0000000a180a7223 */ /* 0x001fc60000000009 */
[----:B------:R-:W-:Y:S01]  /*0630*/  LDS R24, [R21] ;  /* 0x0000000015187984 */ /* 0x000fe20000000800 */
[----:B-1----:R-:W-:-:S03]  /*0640*/  FFMA R25, R25, R11, R10 ;  /* 0x0000000b19197223 */ /* 0x002fc6000000000a */
[----:B------:R-:W0:Y:S02]  /*0650*/  LDS.128 R8, [R19] ;  /* 0x0000000013087984 */ /* 0x000e240000000c00 */
[----:B0-----:R-:W-:Y:S02]  /*0660*/  FFMA R8, R8, R24, R25 ;  /* 0x0000001808087223 */ /* 0x001fe40000000019 */
[----:B------:R-:W0:Y:S02]  /*0670*/  LDS R24, [R21+0x80] ;  /* 0x0000800015187984 */ /* 0x000e240000000800 */
[----:B------:R-:W-:Y:S02]  /*0680*/  FFMA R9, R27, R9, R8 ;  /* 0x000000091b097223 */ /* 0x000fe40000000008 */
[----:B------:R-:W1:Y:S04]  /*0690*/  LDS R25, [R21+0xc0] ;  /* 0x0000c00015197984 */ /* 0x000e680000000800 */
[----:B------:R-:W-:Y:S01]  /*06a0*/  LDS R27, [R21+0x140] ;  /* 0x00014000151b7984 */ /* 0x000fe20000000800 */
[----:B0-----:R-:W-:-:S03]  /*06b0*/  FFMA R10, R24, R10, R9 ;  /* 0x0000000a180a7223 */ /* 0x001fc60000000009 */
[----:B------:R-:W-:Y:S01]  /*06c0*/  LDS R24, [R21+0x100] ;  /* 0x0001000015187984 */ /* 0x000fe20000000800 */
[----:B-1----:R-:W-:-:S03]  /*06d0*/  FFMA R25, R25, R11, R10 ;  /* 0x0000000b19197223 */ /* 0x002fc6000000000a */
[----:B------:R0:W1:Y:S02]  /*06e0*/  LDS.128 R8, [R19+0x10] ;  /* 0x0000100013087984 */ /* 0x0000640000000c00 */
[----:B0-----:R-:W-:Y:S01]  /*06f0*/  IADD3 R19, PT, PT, R19, 0x40, RZ ;  /* 0x0000004013137810 */ /* 0x001fe20007ffe0ff */
[----:B-1----:R-:W-:Y:S02]  /*0700*/  FFMA R8, R8, R24, R25 ;  /* 0x0000001808087223 */ /* 0x002fe40000000019 */
[----:B------:R-:W0:Y:S02]  /*0710*/  LDS R24, [R21+0x180] ;  /* 0x0001800015187984 */ /* 0x000e240000000800 */
[----:B------:R-:W-:Y:S02]  /*0720*/  FFMA R9, R27, R9, R8 ;  /* 0x000000091b097223 */ /* 0x000fe40000000008 */
[----:B------:R1:W2:Y:S02]  /*0730*/  LDS R25, [R21+0x1c0] ;  /* 0x0001c00015197984 */ /* 0x0002a40000000800 */
[----:B-1----:R-:W-:-:S02]  /*0740*/  VIADD R21, R21, 0x400 ;  /* 0x0000040015157836 */ /* 0x002fc40000000000 */
[----:B0-----:R-:W-:-:S04]  /*0750*/  FFMA R10, R24, R10, R9 ;  /* 0x0000000a180a7223 */ /* 0x001fc80000000009 */
[----:B--2---:R-:W-:Y:S01]  /*0760*/  FFMA R25, R25, R11, R10 ;  /* 0x0000000b19197223 */ /* 0x004fe2000000000a */
[----:B------:R-:W-:Y:S06]  /*0770*/  @P0 BRA `(.L_x_19) ;  /* 0xfffffffc005c0947 */ /* 0x000fec000383ffff */
[----:B------:R-:W-:-:S07]  /*0780*/  MOV R19, R13 ;  /* 0x0000000d00137202 */ /* 0x000fce0000000f00 */
.L_x_18:
[----:B------:R-:W-:-:S13]  /*0790*/  ISETP.NE.AND P0, PT, R15, RZ, PT ;  /* 0x000000ff0f00720c */ /* 0x000fda0003f05270 */
[----:B------:R-:W-:Y:S05]  /*07a0*/  @!P0 BRA `(.L_x_20) ;  /* 0x0000000000dc8947 */ /* 0x000fea0003800000 */
[----:B------:R-:W-:Y:S02]  /*07b0*/  IADD3 R8, PT, PT, R15, -0x1, RZ ;  /* 0xffffffff0f087810 */ /* 0x000fe40007ffe0ff */
[----:B------:R-:W-:Y:S02]  /*07c0*/  ISETP.NE.AND P1, PT, R14, RZ, PT ;  /* 0x000000ff0e00720c */ /* 0x000fe40003f25270 */
[----:B------:R-:W-:-:S13]  /*07d0*/  ISETP.GE.U32.AND P0, PT, R8, 0x7, PT ;  /* 0x000000070800780c */ /* 0x000fda0003f06070 */
[----:B------:R-:W-:Y:S05]  /*07e0*/  @!P0 BRA `(.L_x_21) ;  /* 0x0000000000548947 */ /* 0x000fea0003800000 */
[C---:B0-----:R-:W-:Y:S01]  /*07f0*/  LEA R21, R19.reuse, R18, 0x6 ;  /* 0x0000001213157211 */ /* 0x041fe200078e30ff */
[C---:B------:R-:W-:Y:S01]  /*0800*/  IMAD R23, R19.reuse, 0x4, R20 ;  /* 0x0000000413177824 */ /* 0x040fe200078e0214 */
[----:B------:R-:W-:-:S03]  /*0810*/  IADD3 R19, PT, PT, R19, 0x8, RZ ;  /* 0x0000000813137810 */ /* 0x000fc60007ffe0ff */
[----:B------:R-:W-:Y:S04]  /*0820*/  LDS R24, [R21] ;  /* 0x0000000015187984 */ /* 0x000fe80000000800 */
[----:B------:R-:W0:Y:S04]  /*0830*/  LDS.128 R8, [R23] ;  /* 0x0000000017087984 */ /* 0x000e280000000c00 */
[----:B------:R-:W1:Y:S04]  /*0840*/  LDS R27, [R21+0x40] ;  /* 0x00004000151b7984 */ /* 0x000e680000000800 */
[----:B------:R-:W-:Y:S04]  /*0850*/  LDS R29, [R21+0xc0] ;  /* 0x0000c000151d7984 */ /* 0x000fe80000000800 */
[----:B------:R-:W-:Y:S01]  /*0860*/  LDS R26, [R21+0x1c0] ;  /* 0x0001c000151a7984 */ /* 0x000fe20000000800 */
[----:B0-----:R-:W-:-:S03]  /*0870*/  FFMA R8, R8, R24, R25 ;  /* 0x0000001808087223 */ /* 0x001fc60000000019 */
[----:B------:R-:W0:Y:S01]  /*0880*/  LDS R24, [R21+0x80] ;  /* 0x0000800015187984 */ /* 0x000e220000000800 */
[----:B-1----:R-:W-:-:S03]  /*0890*/  FFMA R9, R27, R9, R8 ;  /* 0x000000091b097223 */ /* 0x002fc60000000008 */
[----:B------:R-:W-:Y:S04]  /*08a0*/  LDS R25, [R21+0x100] ;  /* 0x0001000015197984 */ /* 0x000fe80000000800 */
[----:B------:R-:W-:Y:S01]  /*08b0*/  LDS R27, [R21+0x140] ;  /* 0x00014000151b7984 */ /* 0x000fe20000000800 */
[----:B0-----:R-:W-:-:S03]  /*08c0*/  FFMA R10, R24, R10, R9 ;  /* 0x0000000a180a7223 */ /* 0x001fc60000000009 */
[----:B------:R-:W-:Y:S01]  /*08d0*/  LDS R24, [R21+0x180] ;  /* 0x0001800015187984 */ /* 0x000fe20000000800 */
[----:B------:R-:W-:-:S03]  /*08e0*/  FFMA R29, R29, R11, R10 ;  /* 0x0000000b1d1d7223 */ /* 0x000fc6000000000a */
[----:B------:R-:W0:Y:S02]  /*08f0*/  LDS.128 R8, [R23+0x10] ;  /* 0x0000100017087984 */ /* 0x000e240000000c00 */
[----:B0-----:R-:W-:-:S04]  /*0900*/  FFMA R8, R8, R25, R29 ;  /* 0x0000001908087223 */ /* 0x001fc8000000001d */
[----:B------:R-:W-:-:S04]  /*0910*/  FFMA R9, R27, R9, R8 ;  /* 0x000000091b097223 */ /* 0x000fc80000000008 */
[----:B------:R-:W-:-:S04]  /*0920*/  FFMA R10, R24, R10, R9 ;  /* 0x0000000a180a7223 */ /* 0x000fc80000000009 */
[----:B------:R-:W-:-:S07]  /*0930*/  FFMA R25, R26, R11, R10 ;  /* 0x0000000b1a197223 */ /* 0x000fce000000000a */
.L_x_21:
[----:B------:R-:W-:Y:S05]  /*0940*/  @!P1 BRA `(.L_x_20) ;  /* 0x0000000000749947 */ /* 0x000fea0003800000 */
[----:B------:R-:W-:Y:S02]  /*0950*/  IADD3 R8, PT, PT, R14, -0x1, RZ ;  /* 0xffffffff0e087810 */ /* 0x000fe40007ffe0ff */
[----:B------:R-:W-:Y:S02]  /*0960*/  ISETP.NE.AND P1, PT, R12, RZ, PT ;  /* 0x000000ff0c00720c */ /* 0x000fe40003f25270 */
[----:B------:R-:W-:-:S13]  /*0970*/  ISETP.GE.U32.AND P0, PT, R8, 0x3, PT ;  /* 0x000000030800780c */ /* 0x000fda0003f06070 */
[----:B------:R-:W-:Y:S05]  /*0980*/  @!P0 BRA `(.L_x_22) ;  /* 0x0000000000308947 */ /* 0x000fea0003800000 */
[C---:B------:R-:W-:Y:S01]  /*0990*/  IMAD R8, R19.reuse, 0x4, R20 ;  /* 0x0000000413087824 */ /* 0x040fe200078e0214 */
[C---:B0-----:R-:W-:Y:S02]  /*09a0*/  LEA R21, R19.reuse, R18, 0x6 ;  /* 0x0000001213157211 */ /* 0x041fe400078e30ff */
[----:B------:R-:W-:-:S03]  /*09b0*/  IADD3 R19, PT, PT, R19, 0x4, RZ ;  /* 0x0000000413137810 */ /* 0x000fc60007ffe0ff */
[----:B------:R-:W-:Y:S04]  /*09c0*/  LDS R23, [R21] ;  /* 0x0000000015177984 */ /* 0x000fe80000000800 */
[----:B------:R-:W0:Y:S04]  /*09d0*/  LDS.128 R8, [R8] ;  /* 0x0000000008087984 */ /* 0x000e280000000c00 */
[----:B------:R-:W1:Y:S04]  /*09e0*/  LDS R27, [R21+0x40] ;  /* 0x00004000151b7984 */ /* 0x000e680000000800 */
[----:B------:R-:W2:Y:S04]  /*09f0*/  LDS R26, [R21+0x80] ;  /* 0x00008000151a7984 */ /* 0x000ea80000000800 */
[----:B------:R-:W3:Y:S01]  /*0a00*/  LDS R29, [R21+0xc0] ;  /* 0x0000c000151d7984 */ /* 0x000ee20000000800 */
[----:B0-----:R-:W-:-:S04]  /*0a10*/  FFMA R24, R8, R23, R25 ;  /* 0x0000001708187223 */ /* 0x001fc80000000019 */
[----:B-1----:R-:W-:-:S04]  /*0a20*/  FFMA R9, R27, R9, R24 ;  /* 0x000000091b097223 */ /* 0x002fc80000000018 */
[----:B--2---:R-:W-:-:S04]  /*0a30*/  FFMA R10, R26, R10, R9 ;  /* 0x0000000a1a0a7223 */ /* 0x004fc80000000009 */
[----:B---3--:R-:W-:-:S07]  /*0a40*/  FFMA R25, R29, R11, R10 ;  /* 0x0000000b1d197223 */ /* 0x008fce000000000a */
.L_x_22:
[----:B------:R-:W-:Y:S05]  /*0a50*/  @!P1 BRA `(.L_x_20) ;  /* 0x0000000000309947 */ /* 0x000fea0003800000 */
[C---:B------:R-:W-:Y:S02]  /*0a60*/  LEA R8, R19.reuse, R20, 0x2 ;  /* 0x0000001413087211 */ /* 0x040fe400078e10ff */
[----:B0-----:R-:W-:Y:S02]  /*0a70*/  LEA R21, R19, R18, 0x6 ;  /* 0x0000001213157211 */ /* 0x001fe400078e30ff */
[----:B------:R-:W-:Y:S02]  /*0a80*/  ISETP.NE.AND P0, PT, R12, 0x1, PT ;  /* 0x000000010c00780c */ /* 0x000fe40003f05270 */
[----:B------:R-:W-:Y:S04]  /*0a90*/  LDS.128 R8, [R8] ;  /* 0x0000000008087984 */ /* 0x000fe80000000c00 */
[----:B------:R-:W0:Y:S02]  /*0aa0*/  LDS R19, [R21] ;  /* 0x0000000015137984 */ /* 0x000e240000000800 */
[----:B0-----:R-:W-:-:S05]  /*0ab0*/  FFMA R25, R8, R19, R25 ;  /* 0x0000001308197223 */ /* 0x001fca0000000019 */
[----:B------:R-:W-:Y:S05]  /*0ac0*/  @!P0 BRA `(.L_x_20) ;  /* 0x0000000000148947 */ /* 0x000fea0003800000 */
[----:B------:R-:W-:Y:S01]  /*0ad0*/  ISETP.NE.AND P0, PT, R12, 0x2, PT ;  /* 0x000000020c00780c */ /* 0x000fe20003f05270 */
[----:B------:R-:W0:-:S12]  /*0ae0*/  LDS R8, [R21+0x40] ;  /* 0x0000400015087984 */ /* 0x000e180000000800 */
[----:B------:R-:W1:Y:S01]  /*0af0*/  @P0 LDS R24, [R21+0x80] ;  /* 0x0000800015180984 */ /* 0x000e620000000800 */
[----:B0-----:R-:W-:-:S04]  /*0b00*/  FFMA R25, R8, R9, R25 ;  /* 0x0000000908197223 */ /* 0x001fc80000000019 */
[----:B-1----:R-:W-:-:S07]  /*0b10*/  @P0 FFMA R25, R24, R10, R25 ;  /* 0x0000000a18190223 */ /* 0x002fce0000000019 */
.L_x_20:
[----:B------:R-:W-:Y:S01]  /*0b20*/  UIADD3 UR4, UPT, UPT, UR4, 0x1, URZ ;  /* 0x0000000104047890 */ /* 0x000fe2000fffe0ff */
[----:B------:R-:W-:Y:S05]  /*0b30*/  BAR.SYNC.DEFER_BLOCKING 0x0 ;  /* 0x0000000000007b1d */ /* 0x000fea0000010000 */
[----:B------:R-:W-:-:S13]  /*0b40*/  ISETP.NE.AND P0, PT, R7, UR4, PT ;  /* 0x0000000407007c0c */ /* 0x000fda000bf05270 */
[----:B------:R-:W-:Y:S05]  /*0b50*/  @P0 BRA `(.L_x_23) ;  /* 0xfffffff400f40947 */ /* 0x000fea000383ffff */
.L_x_17:
[----:B------:R-:W-:-:S04]  /*0b60*/  VIMNMX R0, PT, PT, R22, R17, !PT ;  /* 0x0000001116007248 */ /* 0x000fc80007fe0100 */
[----:B------:R-:W-:-:S13]  /*0b70*/  ISETP.GE.AND P0, PT, R0, UR6, PT ;  /* 0x0000000600007c0c */ /* 0x000fda000bf06270 */
[----:B------:R-:W-:Y:S05]  /*0b80*/  @P0 EXIT ;  /* 0x000000000000094d */ /* 0x000fea0003800000 */
[----:B------:R-:W1:Y:S01]  /*0b90*/  LDC.64 R2, c[0x0][0x390] ;  /* 0x0000e400ff027b82 */ /* 0x000e620000000a00 */
[----:B------:R-:W-:-:S04]  /*0ba0*/  IMAD R17, R22, UR6, R17 ;  /* 0x0000000616117c24 */ /* 0x000fc8000f8e0211 */
[----:B-1----:R-:W-:-:S05]  /*0bb0*/  IMAD.WIDE R2, R17, 0x4, R2 ;  /* 0x0000000411027825 */ /* 0x002fca00078e0202 */
[----:B------:R-:W-:Y:S01]  /*0bc0*/  STG.E desc[UR8][R2.64], R25 ;  /* 0x0000001902007986 */ /* 0x000fe2000c101908 */
[----:B------:R-:W-:Y:S05]  /*0bd0*/  EXIT ;  /* 0x000000000000794d */ /* 0x000fea0003800000 */
.L_x_24:
        /* <DEDUP_REMOVED lines=10> */
.L_x_36:


//--------------------- .text._Z15matrixMulKernelPfS_S_i --------------------------
	.section	.text._Z15matrixMulKernelPfS_S_i,"ax",@progbits
	.align	128
        .global         _Z15matrixMulKernelPfS_S_i
        .type           _Z15matrixMulKernelPfS_S_i,@function
        .size           _Z15matrixMulKernelPfS_S_i,(.L_x_37 - _Z15matrixMulKernelPfS_S_i)
        .other          _Z15matrixMulKernelPfS_S_i,@"STO_CUDA_ENTRY STV_DEFAULT"
_Z15matrixMulKernelPfS_S_i:
.text._Z15matrixMulKernelPfS_S_i:
        /* <DEDUP_REMOVED lines=51> */
.L_x_31:
        /* <DEDUP_REMOVED lines=28> */
.L_x_27:
        /* <DEDUP_REMOVED lines=42> */
.L_x_26:
        /* <DEDUP_REMOVED lines=27> */
.L_x_29:
        /* <DEDUP_REMOVED lines=17> */
.L_x_30:
        /* <DEDUP_REMOVED lines=13> */
.L_x_28:
[----:B------:R-:W-:Y:S01]  /*0b20*/  UIADD3 UR4, UPT, UPT, UR4, 0x1, URZ ;  /* 0x0000000104047890 */ /* 0x000fe2000fffe0ff */
[----:B------:R-:W-:Y:S05]  /*0b30*/  BAR.SYNC.DEFER_BLOCKING 0x0 ;  /* 0x0000000000007b1d */ /* 0x000fea0000010000 */
[----:B------:R-:W-:-:S13]  /*0b40*/  ISETP.NE.AND P0, PT, R7, UR4, PT ;  /* 0x0000000407007c0c */ /* 0x000fda000bf05270 */
[----:B------:R-:W-:Y:S05]  /*0b50*/  @P0 BRA `(.L_x_31) ;  /* 0xfffffff400f40947 */ /* 0x000fea000383ffff */
.L_x_25:
        /* <DEDUP_REMOVED lines=8> */
.L_x_32:
        /* <DEDUP_REMOVED lines=10> */
.L_x_37:


//--------------------- .nv.shared.reserved.0     --------------------------
	.section	.nv.shared.reserved.0,"aw",@nobits
	.weak		__nv_reservedSMEM_offset_0_alias
	.size		__nv_reservedSMEM_offset_0_alias, 0, 64
	.other		__nv_reservedSMEM_offset_0_alias,@"STO_CUDA_RESERVED_SHARED STV_DEFAULT"
__nv_reservedSMEM_offset_0_alias:
	.zero		0
	.zero		64


//--------------------- .nv.shared._Z22matrixMulKernel_sharedPfS_S_i --------------------------
	.section	.nv.shared._Z22matrixMulKernel_sharedPfS_S_i,"aw",@nobits
	.sectionflags	@""
	.align	4
.nv.shared._Z22matrixMulKernel_sharedPfS_S_i:
	.zero		3072


//--------------------- .nv.shared._Z15matrixMulKernelPfS_S_i --------------------------
	.section	.nv.shared._Z15matrixMulKernelPfS_S_i,"aw",@nobits
	.sectionflags	@""
	.align	4
.nv.shared._Z15matrixMulKernelPfS_S_i:
	.zero		3072


//--------------------- .nv.constant0._Z19matrixMulKernel_colPfS_S_i --------------------------
	.section	.nv.constant0._Z19matrixMulKernel_colPfS_S_i,"a",@progbits
	.sectionflags	@""
	.align	4
.nv.constant0._Z19matrixMulKernel_colPfS_S_i:
	.zero		924


//--------------------- .nv.constant0._Z19matrixMulKernel_rowPfS_S_i --------------------------
	.section	.nv.constant0._Z19matrixMulKernel_rowPfS_S_i,"a",@progbits
	.sectionflags	@""
	.align	4
.nv.constant0._Z19matrixMulKernel_rowPfS_S_i:
	.zero		924


//--------------------- .nv.constant0._Z21matrixMulKernel_naivePfS_S_i --------------------------
	.section	.nv.constant0._Z21matrixMulKernel_naivePfS_S_i,"a",@progbits
	.sectionflags	@""
	.align	4
.nv.constant0._Z21matrixMulKernel_naivePfS_S_i:
	.zero		924


//--------------------- .nv.constant0._Z22matrixMulKernel_sharedPfS_S_i --------------------------
	.section	.nv.constant0._Z22matrixMulKernel_sharedPfS_S_i,"a",@progbits
	.sectionflags	@""
	.align	4
.nv.constant0._Z22matrixMulKernel_sharedPfS_S_i:
	.zero		924


//--------------------- .nv.constant0._Z15matrixMulKernelPfS_S_i --------------------------
	.section	.nv.constant0._Z15matrixMulKernelPfS_S_i,"a",@progbits
	.sectionflags	@""
	.align	4
.nv.constant0._Z15matrixMulKernelPfS_S_i:
	.zero		924


//--------------------- SYMBOLS --------------------------

	.type		.nv.reservedSmem.offset0,@object
	.size		.nv.reservedSmem.offset0,0x4
	.type		.nv.reservedSmem.cap,@object
	.size		.nv.reservedSmem.cap,0x4
